//
// Generated by NVIDIA NVVM Compiler
//
// Compiler Build ID: CL-36424714
// Cuda compilation tools, release 13.0, V13.0.88
// Based on NVVM 20.0.0
//

.version 9.0
.target sm_100
.address_size 64

	// .globl	_Z10distances2PiS_ii
// _ZZ10distances2PiS_iiE4matA has been demoted
// _ZZ10distances2PiS_iiE4matB has been demoted
// _ZZ10distances3PiS_iiiE4matA has been demoted
// _ZZ10distances3PiS_iiiE4matB has been demoted
// _ZZ11distances33PiS_iiiE4matA has been demoted
// _ZZ11distances33PiS_iiiE4matB has been demoted

.visible .entry _Z10distances2PiS_ii(
	.param .u64 .ptr .align 1 _Z10distances2PiS_ii_param_0,
	.param .u64 .ptr .align 1 _Z10distances2PiS_ii_param_1,
	.param .u32 _Z10distances2PiS_ii_param_2,
	.param .u32 _Z10distances2PiS_ii_param_3
)
{
	.reg .pred 	%p<9>;
	.reg .b32 	%r<125>;
	.reg .b64 	%rd<15>;
	// demoted variable
	.shared .align 4 .b8 _ZZ10distances2PiS_iiE4matA[1024];
	// demoted variable
	.shared .align 4 .b8 _ZZ10distances2PiS_iiE4matB[1024];
	ld.param.u64 	%rd4, [_Z10distances2PiS_ii_param_0];
	ld.param.u64 	%rd5, [_Z10distances2PiS_ii_param_1];
	ld.param.u32 	%r31, [_Z10distances2PiS_ii_param_2];
	ld.param.u32 	%r30, [_Z10distances2PiS_ii_param_3];
	cvta.to.global.u64 	%rd1, %rd4;
	cvta.to.global.u64 	%rd2, %rd5;
	mov.u32 	%r117, %tid.x;
	mov.u32 	%r115, %tid.y;
	mov.u32 	%r32, %ctaid.x;
	shl.b32 	%r33, %r32, 4;
	add.s32 	%r3, %r33, %r117;
	mov.u32 	%r34, %ctaid.y;
	shl.b32 	%r35, %r34, 4;
	add.s32 	%r36, %r35, %r115;
	max.s32 	%r37, %r3, %r36;
	setp.ge.s32 	%p1, %r37, %r31;
	@%p1 bra 	$L__BB0_14;
	setp.lt.s32 	%p2, %r30, 1;
	mov.b32 	%r123, 0;
	@%p2 bra 	$L__BB0_10;
	shl.b32 	%r40, %r117, 6;
	mov.u32 	%r41, _ZZ10distances2PiS_iiE4matA;
	add.s32 	%r5, %r41, %r40;
	shl.b32 	%r42, %r115, 2;
	add.s32 	%r6, %r5, %r42;
	shl.b32 	%r43, %r115, 6;
	mov.u32 	%r44, _ZZ10distances2PiS_iiE4matB;
	add.s32 	%r7, %r44, %r43;
	shl.b32 	%r45, %r117, 2;
	add.s32 	%r8, %r7, %r45;
	mad.lo.s32 	%r118, %r30, %r36, %r117;
	mad.lo.s32 	%r116, %r30, %r3, %r115;
	mov.b32 	%r119, 0;
	mov.u32 	%r123, %r119;
$L__BB0_3:
	mul.wide.s32 	%rd6, %r116, 4;
	add.s64 	%rd3, %rd1, %rd6;
	setp.ge.s32 	%p3, %r115, %r30;
	mov.b32 	%r121, 0;
	@%p3 bra 	$L__BB0_5;
	ld.global.u32 	%r121, [%rd3];
$L__BB0_5:
	st.shared.u32 	[%r6], %r121;
	setp.ge.s32 	%p4, %r117, %r30;
	mov.b32 	%r122, 0;
	@%p4 bra 	$L__BB0_7;
	mul.wide.u32 	%rd7, %r118, 4;
	add.s64 	%rd8, %rd1, %rd7;
	ld.global.u32 	%r122, [%rd8];
$L__BB0_7:
	setp.ge.s32 	%p5, %r3, %r36;
	st.shared.u32 	[%r8], %r122;
	bar.sync 	0;
	@%p5 bra 	$L__BB0_9;
	ld.shared.u32 	%r48, [%r5];
	ld.shared.u32 	%r49, [%r7];
	sub.s32 	%r50, %r48, %r49;
	mad.lo.s32 	%r51, %r50, %r50, %r123;
	ld.shared.u32 	%r52, [%r5+4];
	ld.shared.u32 	%r53, [%r7+4];
	sub.s32 	%r54, %r52, %r53;
	mad.lo.s32 	%r55, %r54, %r54, %r51;
	ld.shared.u32 	%r56, [%r5+8];
	ld.shared.u32 	%r57, [%r7+8];
	sub.s32 	%r58, %r56, %r57;
	mad.lo.s32 	%r59, %r58, %r58, %r55;
	ld.shared.u32 	%r60, [%r5+12];
	ld.shared.u32 	%r61, [%r7+12];
	sub.s32 	%r62, %r60, %r61;
	mad.lo.s32 	%r63, %r62, %r62, %r59;
	ld.shared.u32 	%r64, [%r5+16];
	ld.shared.u32 	%r65, [%r7+16];
	sub.s32 	%r66, %r64, %r65;
	mad.lo.s32 	%r67, %r66, %r66, %r63;
	ld.shared.u32 	%r68, [%r5+20];
	ld.shared.u32 	%r69, [%r7+20];
	sub.s32 	%r70, %r68, %r69;
	mad.lo.s32 	%r71, %r70, %r70, %r67;
	ld.shared.u32 	%r72, [%r5+24];
	ld.shared.u32 	%r73, [%r7+24];
	sub.s32 	%r74, %r72, %r73;
	mad.lo.s32 	%r75, %r74, %r74, %r71;
	ld.shared.u32 	%r76, [%r5+28];
	ld.shared.u32 	%r77, [%r7+28];
	sub.s32 	%r78, %r76, %r77;
	mad.lo.s32 	%r79, %r78, %r78, %r75;
	ld.shared.u32 	%r80, [%r5+32];
	ld.shared.u32 	%r81, [%r7+32];
	sub.s32 	%r82, %r80, %r81;
	mad.lo.s32 	%r83, %r82, %r82, %r79;
	ld.shared.u32 	%r84, [%r5+36];
	ld.shared.u32 	%r85, [%r7+36];
	sub.s32 	%r86, %r84, %r85;
	mad.lo.s32 	%r87, %r86, %r86, %r83;
	ld.shared.u32 	%r88, [%r5+40];
	ld.shared.u32 	%r89, [%r7+40];
	sub.s32 	%r90, %r88, %r89;
	mad.lo.s32 	%r91, %r90, %r90, %r87;
	ld.shared.u32 	%r92, [%r5+44];
	ld.shared.u32 	%r93, [%r7+44];
	sub.s32 	%r94, %r92, %r93;
	mad.lo.s32 	%r95, %r94, %r94, %r91;
	ld.shared.u32 	%r96, [%r5+48];
	ld.shared.u32 	%r97, [%r7+48];
	sub.s32 	%r98, %r96, %r97;
	mad.lo.s32 	%r99, %r98, %r98, %r95;
	ld.shared.u32 	%r100, [%r5+52];
	ld.shared.u32 	%r101, [%r7+52];
	sub.s32 	%r102, %r100, %r101;
	mad.lo.s32 	%r103, %r102, %r102, %r99;
	ld.shared.u32 	%r104, [%r5+56];
	ld.shared.u32 	%r105, [%r7+56];
	sub.s32 	%r106, %r104, %r105;
	mad.lo.s32 	%r107, %r106, %r106, %r103;
	ld.shared.u32 	%r108, [%r5+60];
	ld.shared.u32 	%r109, [%r7+60];
	sub.s32 	%r110, %r108, %r109;
	mad.lo.s32 	%r123, %r110, %r110, %r107;
$L__BB0_9:
	bar.sync 	0;
	add.s32 	%r119, %r119, 16;
	add.s32 	%r118, %r118, 16;
	add.s32 	%r117, %r117, 16;
	add.s32 	%r116, %r116, 16;
	add.s32 	%r115, %r115, 16;
	setp.lt.s32 	%p6, %r119, %r30;
	@%p6 bra 	$L__BB0_3;
$L__BB0_10:
	setp.ge.s32 	%p7, %r3, %r36;
	@%p7 bra 	$L__BB0_12;
	mad.lo.s32 	%r113, %r31, %r36, %r3;
	mul.wide.s32 	%rd11, %r113, 4;
	add.s64 	%rd12, %rd2, %rd11;
	st.global.u32 	[%rd12], %r123;
	mad.lo.s32 	%r114, %r31, %r3, %r36;
	mul.wide.s32 	%rd13, %r114, 4;
	add.s64 	%rd14, %rd2, %rd13;
	st.global.u32 	[%rd14], %r123;
	bra.uni 	$L__BB0_14;
$L__BB0_12:
	setp.ne.s32 	%p8, %r3, %r36;
	@%p8 bra 	$L__BB0_14;
	mad.lo.s32 	%r111, %r31, %r3, %r3;
	mul.wide.s32 	%rd9, %r111, 4;
	add.s64 	%rd10, %rd2, %rd9;
	mov.b32 	%r112, 1073741824;
	st.global.u32 	[%rd10], %r112;
$L__BB0_14:
	ret;

}
	// .globl	_Z10distances3PiS_iii
.visible .entry _Z10distances3PiS_iii(
	.param .u64 .ptr .align 1 _Z10distances3PiS_iii_param_0,
	.param .u64 .ptr .align 1 _Z10distances3PiS_iii_param_1,
	.param .u32 _Z10distances3PiS_iii_param_2,
	.param .u32 _Z10distances3PiS_iii_param_3,
	.param .u32 _Z10distances3PiS_iii_param_4
)
{
	.reg .pred 	%p<10>;
	.reg .b32 	%r<128>;
	.reg .b64 	%rd<15>;
	// demoted variable
	.shared .align 4 .b8 _ZZ10distances3PiS_iiiE4matA[1024];
	// demoted variable
	.shared .align 4 .b8 _ZZ10distances3PiS_iiiE4matB[1024];
	ld.param.u64 	%rd5, [_Z10distances3PiS_iii_param_0];
	ld.param.u64 	%rd6, [_Z10distances3PiS_iii_param_1];
	ld.param.u32 	%r29, [_Z10distances3PiS_iii_param_2];
	ld.param.u32 	%r30, [_Z10distances3PiS_iii_param_3];
	ld.param.u32 	%r31, [_Z10distances3PiS_iii_param_4];
	cvta.to.global.u64 	%rd1, %rd6;
	mov.u32 	%r120, %tid.x;
	mov.u32 	%r118, %tid.y;
	mov.u32 	%r32, %ctaid.x;
	mov.u32 	%r33, %ctaid.z;
	shr.u32 	%r34, %r33, 1;
	mad.lo.s32 	%r35, %r31, %r34, %r32;
	shl.b32 	%r36, %r35, 4;
	add.s32 	%r3, %r36, %r120;
	mov.u32 	%r37, %ctaid.y;
	and.b32  	%r38, %r33, 1;
	setp.eq.b32 	%p1, %r38, 1;
	selp.b32 	%r39, %r31, 0, %p1;
	add.s32 	%r40, %r39, %r37;
	shl.b32 	%r41, %r40, 4;
	add.s32 	%r4, %r41, %r118;
	max.s32 	%r42, %r3, %r4;
	setp.ge.s32 	%p2, %r42, %r29;
	@%p2 bra 	$L__BB1_14;
	setp.lt.s32 	%p3, %r30, 1;
	mov.b32 	%r126, 0;
	@%p3 bra 	$L__BB1_10;
	cvta.to.global.u64 	%rd2, %rd5;
	shl.b32 	%r45, %r120, 6;
	mov.u32 	%r46, _ZZ10distances3PiS_iiiE4matA;
	add.s32 	%r5, %r46, %r45;
	shl.b32 	%r47, %r118, 2;
	add.s32 	%r6, %r5, %r47;
	mov.u32 	%r48, _ZZ10distances3PiS_iiiE4matB;
	add.s32 	%r8, %r48, %r47;
	add.s32 	%r7, %r8, %r45;
	mad.lo.s32 	%r121, %r4, %r30, %r120;
	mad.lo.s32 	%r119, %r3, %r30, %r118;
	mov.b32 	%r122, 0;
	mov.u32 	%r126, %r122;
$L__BB1_3:
	mul.wide.s32 	%rd7, %r121, 4;
	add.s64 	%rd3, %rd2, %rd7;
	mul.wide.s32 	%rd8, %r119, 4;
	add.s64 	%rd4, %rd2, %rd8;
	setp.ge.s32 	%p4, %r118, %r30;
	mov.b32 	%r124, 0;
	@%p4 bra 	$L__BB1_5;
	ld.global.u32 	%r124, [%rd4];
$L__BB1_5:
	st.shared.u32 	[%r6], %r124;
	setp.ge.s32 	%p5, %r120, %r30;
	mov.b32 	%r125, 0;
	@%p5 bra 	$L__BB1_7;
	ld.global.u32 	%r125, [%rd3];
$L__BB1_7:
	setp.ge.s32 	%p6, %r3, %r4;
	st.shared.u32 	[%r7], %r125;
	bar.sync 	0;
	@%p6 bra 	$L__BB1_9;
	ld.shared.u32 	%r51, [%r5];
	ld.shared.u32 	%r52, [%r8];
	sub.s32 	%r53, %r51, %r52;
	mad.lo.s32 	%r54, %r53, %r53, %r126;
	ld.shared.u32 	%r55, [%r5+4];
	ld.shared.u32 	%r56, [%r8+64];
	sub.s32 	%r57, %r55, %r56;
	mad.lo.s32 	%r58, %r57, %r57, %r54;
	ld.shared.u32 	%r59, [%r5+8];
	ld.shared.u32 	%r60, [%r8+128];
	sub.s32 	%r61, %r59, %r60;
	mad.lo.s32 	%r62, %r61, %r61, %r58;
	ld.shared.u32 	%r63, [%r5+12];
	ld.shared.u32 	%r64, [%r8+192];
	sub.s32 	%r65, %r63, %r64;
	mad.lo.s32 	%r66, %r65, %r65, %r62;
	ld.shared.u32 	%r67, [%r5+16];
	ld.shared.u32 	%r68, [%r8+256];
	sub.s32 	%r69, %r67, %r68;
	mad.lo.s32 	%r70, %r69, %r69, %r66;
	ld.shared.u32 	%r71, [%r5+20];
	ld.shared.u32 	%r72, [%r8+320];
	sub.s32 	%r73, %r71, %r72;
	mad.lo.s32 	%r74, %r73, %r73, %r70;
	ld.shared.u32 	%r75, [%r5+24];
	ld.shared.u32 	%r76, [%r8+384];
	sub.s32 	%r77, %r75, %r76;
	mad.lo.s32 	%r78, %r77, %r77, %r74;
	ld.shared.u32 	%r79, [%r5+28];
	ld.shared.u32 	%r80, [%r8+448];
	sub.s32 	%r81, %r79, %r80;
	mad.lo.s32 	%r82, %r81, %r81, %r78;
	ld.shared.u32 	%r83, [%r5+32];
	ld.shared.u32 	%r84, [%r8+512];
	sub.s32 	%r85, %r83, %r84;
	mad.lo.s32 	%r86, %r85, %r85, %r82;
	ld.shared.u32 	%r87, [%r5+36];
	ld.shared.u32 	%r88, [%r8+576];
	sub.s32 	%r89, %r87, %r88;
	mad.lo.s32 	%r90, %r89, %r89, %r86;
	ld.shared.u32 	%r91, [%r5+40];
	ld.shared.u32 	%r92, [%r8+640];
	sub.s32 	%r93, %r91, %r92;
	mad.lo.s32 	%r94, %r93, %r93, %r90;
	ld.shared.u32 	%r95, [%r5+44];
	ld.shared.u32 	%r96, [%r8+704];
	sub.s32 	%r97, %r95, %r96;
	mad.lo.s32 	%r98, %r97, %r97, %r94;
	ld.shared.u32 	%r99, [%r5+48];
	ld.shared.u32 	%r100, [%r8+768];
	sub.s32 	%r101, %r99, %r100;
	mad.lo.s32 	%r102, %r101, %r101, %r98;
	ld.shared.u32 	%r103, [%r5+52];
	ld.shared.u32 	%r104, [%r8+832];
	sub.s32 	%r105, %r103, %r104;
	mad.lo.s32 	%r106, %r105, %r105, %r102;
	ld.shared.u32 	%r107, [%r5+56];
	ld.shared.u32 	%r108, [%r8+896];
	sub.s32 	%r109, %r107, %r108;
	mad.lo.s32 	%r110, %r109, %r109, %r106;
	ld.shared.u32 	%r111, [%r5+60];
	ld.shared.u32 	%r112, [%r8+960];
	sub.s32 	%r113, %r111, %r112;
	mad.lo.s32 	%r126, %r113, %r113, %r110;
$L__BB1_9:
	bar.sync 	0;
	add.s32 	%r122, %r122, 16;
	add.s32 	%r121, %r121, 16;
	add.s32 	%r120, %r120, 16;
	add.s32 	%r119, %r119, 16;
	add.s32 	%r118, %r118, 16;
	setp.lt.s32 	%p7, %r122, %r30;
	@%p7 bra 	$L__BB1_3;
$L__BB1_10:
	setp.ge.s32 	%p8, %r3, %r4;
	@%p8 bra 	$L__BB1_12;
	mad.lo.s32 	%r116, %r4, %r29, %r3;
	mul.wide.s32 	%rd11, %r116, 4;
	add.s64 	%rd12, %rd1, %rd11;
	st.global.u32 	[%rd12], %r126;
	mad.lo.s32 	%r117, %r3, %r29, %r4;
	mul.wide.s32 	%rd13, %r117, 4;
	add.s64 	%rd14, %rd1, %rd13;
	st.global.u32 	[%rd14], %r126;
	bra.uni 	$L__BB1_14;
$L__BB1_12:
	setp.ne.s32 	%p9, %r3, %r4;
	@%p9 bra 	$L__BB1_14;
	mad.lo.s32 	%r114, %r3, %r29, %r3;
	mul.wide.s32 	%rd9, %r114, 4;
	add.s64 	%rd10, %rd1, %rd9;
	mov.b32 	%r115, 1073741824;
	st.global.u32 	[%rd10], %r115;
$L__BB1_14:
	ret;

}
	// .globl	_Z11distances33PiS_iii
.visible .entry _Z11distances33PiS_iii(
	.param .u64 .ptr .align 1 _Z11distances33PiS_iii_param_0,
	.param .u64 .ptr .align 1 _Z11distances33PiS_iii_param_1,
	.param .u32 _Z11distances33PiS_iii_param_2,
	.param .u32 _Z11distances33PiS_iii_param_3,
	.param .u32 _Z11distances33PiS_iii_param_4
)
{
	.reg .pred 	%p<10>;
	.reg .b32 	%r<139>;
	.reg .b64 	%rd<15>;
	// demoted variable
	.shared .align 4 .b8 _ZZ11distances33PiS_iiiE4matA[1024];
	// demoted variable
	.shared .align 4 .b8 _ZZ11distances33PiS_iiiE4matB[1024];
	ld.param.u64 	%rd5, [_Z11distances33PiS_iii_param_0];
	ld.param.u64 	%rd6, [_Z11distances33PiS_iii_param_1];
	ld.param.u32 	%r35, [_Z11distances33PiS_iii_param_2];
	ld.param.u32 	%r34, [_Z11distances33PiS_iii_param_3];
	ld.param.u32 	%r36, [_Z11distances33PiS_iii_param_4];
	cvta.to.global.u64 	%rd1, %rd6;
	mov.u32 	%r1, %tid.x;
	mov.u32 	%r37, %tid.z;
	shl.b32 	%r38, %r37, 2;
	and.b32  	%r2, %r38, 248;
	add.s32 	%r131, %r2, %r1;
	mov.u32 	%r4, %tid.y;
	shl.b32 	%r39, %r37, 3;
	and.b32  	%r5, %r39, 8;
	add.s32 	%r129, %r5, %r4;
	mov.u32 	%r40, %ctaid.x;
	mov.u32 	%r41, %ctaid.z;
	shr.u32 	%r42, %r41, 1;
	mad.lo.s32 	%r43, %r36, %r42, %r40;
	shl.b32 	%r44, %r43, 4;
	add.s32 	%r7, %r44, %r131;
	mov.u32 	%r45, %ctaid.y;
	and.b32  	%r46, %r41, 1;
	setp.eq.b32 	%p1, %r46, 1;
	selp.b32 	%r47, %r36, 0, %p1;
	add.s32 	%r48, %r47, %r45;
	shl.b32 	%r49, %r48, 4;
	add.s32 	%r50, %r49, %r129;
	max.s32 	%r51, %r7, %r50;
	setp.ge.s32 	%p2, %r51, %r35;
	@%p2 bra 	$L__BB2_14;
	setp.lt.s32 	%p3, %r34, 1;
	mov.b32 	%r137, 0;
	@%p3 bra 	$L__BB2_10;
	cvta.to.global.u64 	%rd2, %rd5;
	shl.b32 	%r54, %r131, 6;
	mov.u32 	%r55, _ZZ11distances33PiS_iiiE4matA;
	add.s32 	%r9, %r55, %r54;
	shl.b32 	%r56, %r129, 2;
	add.s32 	%r10, %r9, %r56;
	mov.u32 	%r57, _ZZ11distances33PiS_iiiE4matB;
	add.s32 	%r12, %r57, %r56;
	add.s32 	%r11, %r12, %r54;
	mad.lo.s32 	%r58, %r50, %r34, %r1;
	add.s32 	%r132, %r58, %r2;
	mad.lo.s32 	%r59, %r7, %r34, %r4;
	add.s32 	%r130, %r59, %r5;
	mov.b32 	%r133, 0;
	mov.u32 	%r137, %r133;
$L__BB2_3:
	mul.wide.s32 	%rd7, %r132, 4;
	add.s64 	%rd3, %rd2, %rd7;
	mul.wide.s32 	%rd8, %r130, 4;
	add.s64 	%rd4, %rd2, %rd8;
	setp.ge.s32 	%p4, %r129, %r34;
	mov.b32 	%r135, 0;
	@%p4 bra 	$L__BB2_5;
	ld.global.u32 	%r135, [%rd4];
$L__BB2_5:
	st.shared.u32 	[%r10], %r135;
	setp.ge.s32 	%p5, %r131, %r34;
	mov.b32 	%r136, 0;
	@%p5 bra 	$L__BB2_7;
	ld.global.u32 	%r136, [%rd3];
$L__BB2_7:
	setp.ge.s32 	%p6, %r7, %r50;
	st.shared.u32 	[%r11], %r136;
	bar.sync 	0;
	@%p6 bra 	$L__BB2_9;
	ld.shared.u32 	%r62, [%r9];
	ld.shared.u32 	%r63, [%r12];
	sub.s32 	%r64, %r62, %r63;
	mad.lo.s32 	%r65, %r64, %r64, %r137;
	ld.shared.u32 	%r66, [%r9+4];
	ld.shared.u32 	%r67, [%r12+64];
	sub.s32 	%r68, %r66, %r67;
	mad.lo.s32 	%r69, %r68, %r68, %r65;
	ld.shared.u32 	%r70, [%r9+8];
	ld.shared.u32 	%r71, [%r12+128];
	sub.s32 	%r72, %r70, %r71;
	mad.lo.s32 	%r73, %r72, %r72, %r69;
	ld.shared.u32 	%r74, [%r9+12];
	ld.shared.u32 	%r75, [%r12+192];
	sub.s32 	%r76, %r74, %r75;
	mad.lo.s32 	%r77, %r76, %r76, %r73;
	ld.shared.u32 	%r78, [%r9+16];
	ld.shared.u32 	%r79, [%r12+256];
	sub.s32 	%r80, %r78, %r79;
	mad.lo.s32 	%r81, %r80, %r80, %r77;
	ld.shared.u32 	%r82, [%r9+20];
	ld.shared.u32 	%r83, [%r12+320];
	sub.s32 	%r84, %r82, %r83;
	mad.lo.s32 	%r85, %r84, %r84, %r81;
	ld.shared.u32 	%r86, [%r9+24];
	ld.shared.u32 	%r87, [%r12+384];
	sub.s32 	%r88, %r86, %r87;
	mad.lo.s32 	%r89, %r88, %r88, %r85;
	ld.shared.u32 	%r90, [%r9+28];
	ld.shared.u32 	%r91, [%r12+448];
	sub.s32 	%r92, %r90, %r91;
	mad.lo.s32 	%r93, %r92, %r92, %r89;
	ld.shared.u32 	%r94, [%r9+32];
	ld.shared.u32 	%r95, [%r12+512];
	sub.s32 	%r96, %r94, %r95;
	mad.lo.s32 	%r97, %r96, %r96, %r93;
	ld.shared.u32 	%r98, [%r9+36];
	ld.shared.u32 	%r99, [%r12+576];
	sub.s32 	%r100, %r98, %r99;
	mad.lo.s32 	%r101, %r100, %r100, %r97;
	ld.shared.u32 	%r102, [%r9+40];
	ld.shared.u32 	%r103, [%r12+640];
	sub.s32 	%r104, %r102, %r103;
	mad.lo.s32 	%r105, %r104, %r104, %r101;
	ld.shared.u32 	%r106, [%r9+44];
	ld.shared.u32 	%r107, [%r12+704];
	sub.s32 	%r108, %r106, %r107;
	mad.lo.s32 	%r109, %r108, %r108, %r105;
	ld.shared.u32 	%r110, [%r9+48];
	ld.shared.u32 	%r111, [%r12+768];
	sub.s32 	%r112, %r110, %r111;
	mad.lo.s32 	%r113, %r112, %r112, %r109;
	ld.shared.u32 	%r114, [%r9+52];
	ld.shared.u32 	%r115, [%r12+832];
	sub.s32 	%r116, %r114, %r115;
	mad.lo.s32 	%r117, %r116, %r116, %r113;
	ld.shared.u32 	%r118, [%r9+56];
	ld.shared.u32 	%r119, [%r12+896];
	sub.s32 	%r120, %r118, %r119;
	mad.lo.s32 	%r121, %r120, %r120, %r117;
	ld.shared.u32 	%r122, [%r9+60];
	ld.shared.u32 	%r123, [%r12+960];
	sub.s32 	%r124, %r122, %r123;
	mad.lo.s32 	%r137, %r124, %r124, %r121;
$L__BB2_9:
	bar.sync 	0;
	add.s32 	%r133, %r133, 16;
	add.s32 	%r132, %r132, 16;
	add.s32 	%r131, %r131, 16;
	add.s32 	%r130, %r130, 16;
	add.s32 	%r129, %r129, 16;
	setp.lt.s32 	%p7, %r133, %r34;
	@%p7 bra 	$L__BB2_3;
$L__BB2_10:
	setp.ge.s32 	%p8, %r7, %r50;
	@%p8 bra 	$L__BB2_12;
	mad.lo.s32 	%r127, %r50, %r35, %r7;
	mul.wide.s32 	%rd11, %r127, 4;
	add.s64 	%rd12, %rd1, %rd11;
	st.global.u32 	[%rd12], %r137;
	mad.lo.s32 	%r128, %r7, %r35, %r50;
	mul.wide.s32 	%rd13, %r128, 4;
	add.s64 	%rd14, %rd1, %rd13;
	st.global.u32 	[%rd14], %r137;
	bra.uni 	$L__BB2_14;
$L__BB2_12:
	setp.ne.s32 	%p9, %r7, %r50;
	@%p9 bra 	$L__BB2_14;
	mad.lo.s32 	%r125, %r7, %r35, %r7;
	mul.wide.s32 	%rd9, %r125, 4;
	add.s64 	%rd10, %rd1, %rd9;
	mov.b32 	%r126, 1073741824;
	st.global.u32 	[%rd10], %r126;
$L__BB2_14:
	ret;

}
	// .globl	_Z4sortPiS_ii
.visible .entry _Z4sortPiS_ii(
	.param .u64 .ptr .align 1 _Z4sortPiS_ii_param_0,
	.param .u64 .ptr .align 1 _Z4sortPiS_ii_param_1,
	.param .u32 _Z4sortPiS_ii_param_2,
	.param .u32 _Z4sortPiS_ii_param_3
)
{
	.reg .pred 	%p<54>;
	.reg .b32 	%r<224>;
	.reg .b64 	%rd<25>;

	ld.param.u64 	%rd4, [_Z4sortPiS_ii_param_0];
	ld.param.u64 	%rd5, [_Z4sortPiS_ii_param_1];
	ld.param.u32 	%r58, [_Z4sortPiS_ii_param_2];
	ld.param.u32 	%r59, [_Z4sortPiS_ii_param_3];
	cvta.to.global.u64 	%rd1, %rd4;
	cvta.to.global.u64 	%rd2, %rd5;
	mov.u32 	%r60, %ntid.x;
	mov.u32 	%r61, %ctaid.x;
	mov.u32 	%r62, %tid.x;
	mad.lo.s32 	%r1, %r60, %r61, %r62;
	setp.ge.s32 	%p1, %r1, %r58;
	setp.lt.s32 	%p2, %r59, 1;
	or.pred  	%p3, %p1, %p2;
	@%p3 bra 	$L__BB3_29;
	mul.lo.s32 	%r2, %r58, %r1;
	setp.lt.s32 	%p4, %r58, 1;
	mul.lo.s32 	%r3, %r59, %r1;
	@%p4 bra 	$L__BB3_18;
	add.s32 	%r80, %r2, 1;
	add.s32 	%r81, %r2, %r58;
	max.s32 	%r82, %r81, %r80;
	sub.s32 	%r83, %r82, %r2;
	and.b32  	%r4, %r83, 15;
	add.s32 	%r5, %r4, -1;
	and.b32  	%r6, %r83, 7;
	add.s32 	%r7, %r6, -1;
	sub.s32 	%r8, %r2, %r82;
	and.b32  	%r9, %r83, 3;
	add.s32 	%r10, %r2, 7;
	and.b32  	%r84, %r83, -16;
	neg.s32 	%r11, %r84;
	mov.b32 	%r201, 0;
$L__BB3_3:
	setp.gt.u32 	%p13, %r8, -16;
	mov.b32 	%r214, 1073741824;
	mov.u32 	%r212, %r2;
	@%p13 bra 	$L__BB3_7;
	mov.b32 	%r214, 1073741824;
	mov.u32 	%r203, %r11;
	mov.u32 	%r204, %r10;
$L__BB3_5:
	.pragma "nounroll";
	add.s32 	%r88, %r204, -7;
	mul.wide.s32 	%rd14, %r88, 4;
	add.s64 	%rd15, %rd1, %rd14;
	ld.global.u32 	%r89, [%rd15];
	setp.lt.s32 	%p14, %r89, %r214;
	min.s32 	%r90, %r89, %r214;
	selp.b32 	%r91, %r88, %r219, %p14;
	add.s32 	%r92, %r204, -6;
	ld.global.u32 	%r93, [%rd15+4];
	setp.lt.s32 	%p15, %r93, %r90;
	min.s32 	%r94, %r93, %r90;
	selp.b32 	%r95, %r92, %r91, %p15;
	add.s32 	%r96, %r204, -5;
	ld.global.u32 	%r97, [%rd15+8];
	setp.lt.s32 	%p16, %r97, %r94;
	min.s32 	%r98, %r97, %r94;
	selp.b32 	%r99, %r96, %r95, %p16;
	add.s32 	%r100, %r204, -4;
	ld.global.u32 	%r101, [%rd15+12];
	setp.lt.s32 	%p17, %r101, %r98;
	min.s32 	%r102, %r101, %r98;
	selp.b32 	%r103, %r100, %r99, %p17;
	add.s32 	%r104, %r204, -3;
	ld.global.u32 	%r105, [%rd15+16];
	setp.lt.s32 	%p18, %r105, %r102;
	min.s32 	%r106, %r105, %r102;
	selp.b32 	%r107, %r104, %r103, %p18;
	add.s32 	%r108, %r204, -2;
	ld.global.u32 	%r109, [%rd15+20];
	setp.lt.s32 	%p19, %r109, %r106;
	min.s32 	%r110, %r109, %r106;
	selp.b32 	%r111, %r108, %r107, %p19;
	add.s32 	%r112, %r204, -1;
	ld.global.u32 	%r113, [%rd15+24];
	setp.lt.s32 	%p20, %r113, %r110;
	min.s32 	%r114, %r113, %r110;
	selp.b32 	%r115, %r112, %r111, %p20;
	add.s32 	%r116, %r204, 8;
	ld.global.u32 	%r117, [%rd15+28];
	setp.lt.s32 	%p21, %r117, %r114;
	min.s32 	%r118, %r117, %r114;
	selp.b32 	%r119, %r204, %r115, %p21;
	add.s32 	%r120, %r204, 1;
	ld.global.u32 	%r121, [%rd15+32];
	setp.lt.s32 	%p22, %r121, %r118;
	min.s32 	%r122, %r121, %r118;
	selp.b32 	%r123, %r120, %r119, %p22;
	add.s32 	%r124, %r204, 2;
	ld.global.u32 	%r125, [%rd15+36];
	setp.lt.s32 	%p23, %r125, %r122;
	min.s32 	%r126, %r125, %r122;
	selp.b32 	%r127, %r124, %r123, %p23;
	add.s32 	%r128, %r204, 3;
	ld.global.u32 	%r129, [%rd15+40];
	setp.lt.s32 	%p24, %r129, %r126;
	min.s32 	%r130, %r129, %r126;
	selp.b32 	%r131, %r128, %r127, %p24;
	add.s32 	%r132, %r204, 4;
	ld.global.u32 	%r133, [%rd15+44];
	setp.lt.s32 	%p25, %r133, %r130;
	min.s32 	%r134, %r133, %r130;
	selp.b32 	%r135, %r132, %r131, %p25;
	add.s32 	%r136, %r204, 5;
	ld.global.u32 	%r137, [%rd15+48];
	setp.lt.s32 	%p26, %r137, %r134;
	min.s32 	%r138, %r137, %r134;
	selp.b32 	%r139, %r136, %r135, %p26;
	add.s32 	%r140, %r204, 6;
	ld.global.u32 	%r141, [%rd15+52];
	setp.lt.s32 	%p27, %r141, %r138;
	min.s32 	%r142, %r141, %r138;
	selp.b32 	%r143, %r140, %r139, %p27;
	add.s32 	%r144, %r204, 7;
	ld.global.u32 	%r145, [%rd15+56];
	setp.lt.s32 	%p28, %r145, %r142;
	min.s32 	%r146, %r145, %r142;
	selp.b32 	%r147, %r144, %r143, %p28;
	ld.global.u32 	%r148, [%rd15+60];
	setp.lt.s32 	%p29, %r148, %r146;
	min.s32 	%r214, %r148, %r146;
	selp.b32 	%r219, %r116, %r147, %p29;
	add.s32 	%r204, %r204, 16;
	add.s32 	%r203, %r203, 16;
	setp.ne.s32 	%p30, %r203, 0;
	@%p30 bra 	$L__BB3_5;
	add.s32 	%r212, %r204, -7;
$L__BB3_7:
	setp.eq.s32 	%p31, %r4, 0;
	@%p31 bra 	$L__BB3_17;
	setp.lt.u32 	%p32, %r5, 7;
	@%p32 bra 	$L__BB3_10;
	mul.wide.s32 	%rd16, %r212, 4;
	add.s64 	%rd17, %rd1, %rd16;
	ld.global.u32 	%r150, [%rd17];
	setp.lt.s32 	%p33, %r150, %r214;
	min.s32 	%r151, %r150, %r214;
	selp.b32 	%r152, %r212, %r219, %p33;
	add.s32 	%r153, %r212, 1;
	ld.global.u32 	%r154, [%rd17+4];
	setp.lt.s32 	%p34, %r154, %r151;
	min.s32 	%r155, %r154, %r151;
	selp.b32 	%r156, %r153, %r152, %p34;
	add.s32 	%r157, %r212, 2;
	ld.global.u32 	%r158, [%rd17+8];
	setp.lt.s32 	%p35, %r158, %r155;
	min.s32 	%r159, %r158, %r155;
	selp.b32 	%r160, %r157, %r156, %p35;
	add.s32 	%r161, %r212, 3;
	ld.global.u32 	%r162, [%rd17+12];
	setp.lt.s32 	%p36, %r162, %r159;
	min.s32 	%r163, %r162, %r159;
	selp.b32 	%r164, %r161, %r160, %p36;
	add.s32 	%r165, %r212, 4;
	ld.global.u32 	%r166, [%rd17+16];
	setp.lt.s32 	%p37, %r166, %r163;
	min.s32 	%r167, %r166, %r163;
	selp.b32 	%r168, %r165, %r164, %p37;
	add.s32 	%r169, %r212, 5;
	ld.global.u32 	%r170, [%rd17+20];
	setp.lt.s32 	%p38, %r170, %r167;
	min.s32 	%r171, %r170, %r167;
	selp.b32 	%r172, %r169, %r168, %p38;
	add.s32 	%r173, %r212, 6;
	ld.global.u32 	%r174, [%rd17+24];
	setp.lt.s32 	%p39, %r174, %r171;
	min.s32 	%r175, %r174, %r171;
	selp.b32 	%r176, %r173, %r172, %p39;
	add.s32 	%r177, %r212, 7;
	ld.global.u32 	%r178, [%rd17+28];
	setp.lt.s32 	%p40, %r178, %r175;
	min.s32 	%r214, %r178, %r175;
	selp.b32 	%r219, %r177, %r176, %p40;
	add.s32 	%r212, %r212, 8;
$L__BB3_10:
	setp.eq.s32 	%p41, %r6, 0;
	@%p41 bra 	$L__BB3_17;
	setp.lt.u32 	%p42, %r7, 3;
	@%p42 bra 	$L__BB3_13;
	mul.wide.s32 	%rd18, %r212, 4;
	add.s64 	%rd19, %rd1, %rd18;
	ld.global.u32 	%r180, [%rd19];
	setp.lt.s32 	%p43, %r180, %r214;
	min.s32 	%r181, %r180, %r214;
	selp.b32 	%r182, %r212, %r219, %p43;
	add.s32 	%r183, %r212, 1;
	ld.global.u32 	%r184, [%rd19+4];
	setp.lt.s32 	%p44, %r184, %r181;
	min.s32 	%r185, %r184, %r181;
	selp.b32 	%r186, %r183, %r182, %p44;
	add.s32 	%r187, %r212, 2;
	ld.global.u32 	%r188, [%rd19+8];
	setp.lt.s32 	%p45, %r188, %r185;
	min.s32 	%r189, %r188, %r185;
	selp.b32 	%r190, %r187, %r186, %p45;
	add.s32 	%r191, %r212, 3;
	ld.global.u32 	%r192, [%rd19+12];
	setp.lt.s32 	%p46, %r192, %r189;
	min.s32 	%r214, %r192, %r189;
	selp.b32 	%r219, %r191, %r190, %p46;
	add.s32 	%r212, %r212, 4;
$L__BB3_13:
	setp.eq.s32 	%p47, %r9, 0;
	@%p47 bra 	$L__BB3_17;
	setp.eq.s32 	%p48, %r9, 1;
	mul.wide.s32 	%rd20, %r212, 4;
	add.s64 	%rd3, %rd1, %rd20;
	ld.global.u32 	%r193, [%rd3];
	setp.lt.s32 	%p49, %r193, %r214;
	min.s32 	%r41, %r193, %r214;
	selp.b32 	%r219, %r212, %r219, %p49;
	@%p48 bra 	$L__BB3_17;
	setp.eq.s32 	%p50, %r9, 2;
	add.s32 	%r194, %r212, 1;
	ld.global.u32 	%r195, [%rd3+4];
	setp.lt.s32 	%p51, %r195, %r41;
	min.s32 	%r43, %r195, %r41;
	selp.b32 	%r219, %r194, %r219, %p51;
	@%p50 bra 	$L__BB3_17;
	add.s32 	%r196, %r212, 2;
	ld.global.u32 	%r197, [%rd3+8];
	setp.lt.s32 	%p52, %r197, %r43;
	selp.b32 	%r219, %r196, %r219, %p52;
$L__BB3_17:
	rem.s32 	%r198, %r219, %r58;
	add.s32 	%r199, %r201, %r3;
	mul.wide.s32 	%rd21, %r199, 4;
	add.s64 	%rd22, %rd2, %rd21;
	st.global.u32 	[%rd22], %r198;
	mul.wide.s32 	%rd23, %r219, 4;
	add.s64 	%rd24, %rd1, %rd23;
	mov.b32 	%r200, 1073741824;
	st.global.u32 	[%rd24], %r200;
	add.s32 	%r201, %r201, 1;
	setp.eq.s32 	%p53, %r201, %r59;
	@%p53 bra 	$L__BB3_29;
	bra.uni 	$L__BB3_3;
$L__BB3_18:
	and.b32  	%r48, %r59, 7;
	setp.lt.u32 	%p5, %r59, 8;
	mov.b32 	%r222, 0;
	@%p5 bra 	$L__BB3_21;
	and.b32  	%r222, %r59, 2147483640;
	mov.b32 	%r220, 0;
$L__BB3_20:
	.pragma "nounroll";
	add.s32 	%r65, %r220, %r3;
	mul.wide.s32 	%rd6, %r65, 4;
	add.s64 	%rd7, %rd2, %rd6;
	mov.b32 	%r66, 0;
	st.global.u32 	[%rd7], %r66;
	st.global.u32 	[%rd7+4], %r66;
	st.global.u32 	[%rd7+8], %r66;
	st.global.u32 	[%rd7+12], %r66;
	st.global.u32 	[%rd7+16], %r66;
	st.global.u32 	[%rd7+20], %r66;
	st.global.u32 	[%rd7+24], %r66;
	st.global.u32 	[%rd7+28], %r66;
	mov.b32 	%r67, 1073741824;
	st.global.u32 	[%rd1], %r67;
	add.s32 	%r220, %r220, 8;
	setp.ne.s32 	%p6, %r220, %r222;
	@%p6 bra 	$L__BB3_20;
$L__BB3_21:
	setp.eq.s32 	%p7, %r48, 0;
	@%p7 bra 	$L__BB3_29;
	and.b32  	%r53, %r59, 3;
	setp.lt.u32 	%p8, %r48, 4;
	@%p8 bra 	$L__BB3_24;
	add.s32 	%r68, %r222, %r3;
	mul.wide.s32 	%rd8, %r68, 4;
	add.s64 	%rd9, %rd2, %rd8;
	mov.b32 	%r69, 0;
	st.global.u32 	[%rd9], %r69;
	st.global.u32 	[%rd9+4], %r69;
	st.global.u32 	[%rd9+8], %r69;
	st.global.u32 	[%rd9+12], %r69;
	mov.b32 	%r70, 1073741824;
	st.global.u32 	[%rd1], %r70;
	add.s32 	%r222, %r222, 4;
$L__BB3_24:
	setp.eq.s32 	%p9, %r53, 0;
	@%p9 bra 	$L__BB3_29;
	setp.eq.s32 	%p10, %r53, 1;
	@%p10 bra 	$L__BB3_27;
	add.s32 	%r71, %r222, %r3;
	mul.wide.s32 	%rd10, %r71, 4;
	add.s64 	%rd11, %rd2, %rd10;
	mov.b32 	%r72, 0;
	st.global.u32 	[%rd11], %r72;
	st.global.u32 	[%rd11+4], %r72;
	mov.b32 	%r73, 1073741824;
	st.global.u32 	[%rd1], %r73;
	add.s32 	%r222, %r222, 2;
$L__BB3_27:
	and.b32  	%r74, %r59, 1;
	setp.eq.b32 	%p11, %r74, 1;
	not.pred 	%p12, %p11;
	@%p12 bra 	$L__BB3_29;
	add.s32 	%r75, %r222, %r3;
	mul.wide.s32 	%rd12, %r75, 4;
	add.s64 	%rd13, %rd2, %rd12;
	mov.b32 	%r76, 0;
	st.global.u32 	[%rd13], %r76;
	mov.b32 	%r77, 1073741824;
	st.global.u32 	[%rd1], %r77;
$L__BB3_29:
	ret;

}
	// .globl	_Z5ssortPiS_ii
.visible .entry _Z5ssortPiS_ii(
	.param .u64 .ptr .align 1 _Z5ssortPiS_ii_param_0,
	.param .u64 .ptr .align 1 _Z5ssortPiS_ii_param_1,
	.param .u32 _Z5ssortPiS_ii_param_2,
	.param .u32 _Z5ssortPiS_ii_param_3
)
{
	.local .align 16 .b8 	__local_depot4[128];
	.reg .b64 	%SP;
	.reg .b64 	%SPL;
	.reg .pred 	%p<133>;
	.reg .b32 	%r<524>;
	.reg .b64 	%rd<73>;

	mov.u64 	%SPL, __local_depot4;
	ld.param.u64 	%rd14, [_Z5ssortPiS_ii_param_0];
	ld.param.u64 	%rd13, [_Z5ssortPiS_ii_param_1];
	ld.param.u32 	%r156, [_Z5ssortPiS_ii_param_2];
	ld.param.u32 	%r157, [_Z5ssortPiS_ii_param_3];
	cvta.to.global.u64 	%rd1, %rd14;
	add.u64 	%rd2, %SPL, 0;
	mov.u32 	%r158, %ntid.x;
	mov.u32 	%r159, %ctaid.x;
	mov.u32 	%r160, %tid.x;
	mad.lo.s32 	%r1, %r158, %r159, %r160;
	setp.ge.s32 	%p1, %r1, %r156;
	@%p1 bra 	$L__BB4_79;
	mul.lo.s32 	%r2, %r156, %r1;
	setp.lt.s32 	%p2, %r157, 1;
	mov.b32 	%r497, 0;
	@%p2 bra 	$L__BB4_14;
	add.s32 	%r166, %r157, -1;
	and.b32  	%r3, %r157, 15;
	setp.lt.u32 	%p3, %r166, 15;
	mov.b32 	%r444, 0;
	mov.u32 	%r497, %r444;
	@%p3 bra 	$L__BB4_5;
	and.b32  	%r444, %r157, 2147483632;
	mov.b32 	%r492, 0;
	mov.u32 	%r497, %r492;
$L__BB4_4:
	.pragma "nounroll";
	mul.wide.u32 	%rd16, %r492, 4;
	add.s64 	%rd17, %rd2, %rd16;
	add.s32 	%r169, %r492, %r2;
	mul.wide.s32 	%rd18, %r169, 4;
	add.s64 	%rd19, %rd1, %rd18;
	ld.global.u32 	%r170, [%rd19];
	setp.gt.s32 	%p4, %r170, %r497;
	max.s32 	%r171, %r170, %r497;
	selp.b32 	%r172, %r492, %r470, %p4;
	add.s32 	%r173, %r492, 1;
	ld.global.u32 	%r174, [%rd19+4];
	setp.gt.s32 	%p5, %r174, %r171;
	max.s32 	%r175, %r174, %r171;
	selp.b32 	%r176, %r173, %r172, %p5;
	add.s32 	%r177, %r492, 2;
	ld.global.u32 	%r178, [%rd19+8];
	setp.gt.s32 	%p6, %r178, %r175;
	max.s32 	%r179, %r178, %r175;
	selp.b32 	%r180, %r177, %r176, %p6;
	add.s32 	%r181, %r492, 3;
	st.local.v4.u32 	[%rd17], {%r492, %r173, %r177, %r181};
	ld.global.u32 	%r182, [%rd19+12];
	setp.gt.s32 	%p7, %r182, %r179;
	max.s32 	%r183, %r182, %r179;
	selp.b32 	%r184, %r181, %r180, %p7;
	add.s32 	%r185, %r492, 4;
	ld.global.u32 	%r186, [%rd19+16];
	setp.gt.s32 	%p8, %r186, %r183;
	max.s32 	%r187, %r186, %r183;
	selp.b32 	%r188, %r185, %r184, %p8;
	add.s32 	%r189, %r492, 5;
	ld.global.u32 	%r190, [%rd19+20];
	setp.gt.s32 	%p9, %r190, %r187;
	max.s32 	%r191, %r190, %r187;
	selp.b32 	%r192, %r189, %r188, %p9;
	add.s32 	%r193, %r492, 6;
	ld.global.u32 	%r194, [%rd19+24];
	setp.gt.s32 	%p10, %r194, %r191;
	max.s32 	%r195, %r194, %r191;
	selp.b32 	%r196, %r193, %r192, %p10;
	add.s32 	%r197, %r492, 7;
	st.local.v4.u32 	[%rd17+16], {%r185, %r189, %r193, %r197};
	ld.global.u32 	%r198, [%rd19+28];
	setp.gt.s32 	%p11, %r198, %r195;
	max.s32 	%r199, %r198, %r195;
	selp.b32 	%r200, %r197, %r196, %p11;
	add.s32 	%r201, %r492, 8;
	ld.global.u32 	%r202, [%rd19+32];
	setp.gt.s32 	%p12, %r202, %r199;
	max.s32 	%r203, %r202, %r199;
	selp.b32 	%r204, %r201, %r200, %p12;
	add.s32 	%r205, %r492, 9;
	ld.global.u32 	%r206, [%rd19+36];
	setp.gt.s32 	%p13, %r206, %r203;
	max.s32 	%r207, %r206, %r203;
	selp.b32 	%r208, %r205, %r204, %p13;
	add.s32 	%r209, %r492, 10;
	ld.global.u32 	%r210, [%rd19+40];
	setp.gt.s32 	%p14, %r210, %r207;
	max.s32 	%r211, %r210, %r207;
	selp.b32 	%r212, %r209, %r208, %p14;
	add.s32 	%r213, %r492, 11;
	st.local.v4.u32 	[%rd17+32], {%r201, %r205, %r209, %r213};
	ld.global.u32 	%r214, [%rd19+44];
	setp.gt.s32 	%p15, %r214, %r211;
	max.s32 	%r215, %r214, %r211;
	selp.b32 	%r216, %r213, %r212, %p15;
	add.s32 	%r217, %r492, 12;
	ld.global.u32 	%r218, [%rd19+48];
	setp.gt.s32 	%p16, %r218, %r215;
	max.s32 	%r219, %r218, %r215;
	selp.b32 	%r220, %r217, %r216, %p16;
	add.s32 	%r221, %r492, 13;
	ld.global.u32 	%r222, [%rd19+52];
	setp.gt.s32 	%p17, %r222, %r219;
	max.s32 	%r223, %r222, %r219;
	selp.b32 	%r224, %r221, %r220, %p17;
	add.s32 	%r225, %r492, 14;
	ld.global.u32 	%r226, [%rd19+56];
	setp.gt.s32 	%p18, %r226, %r223;
	max.s32 	%r227, %r226, %r223;
	selp.b32 	%r228, %r225, %r224, %p18;
	add.s32 	%r229, %r492, 15;
	st.local.v4.u32 	[%rd17+48], {%r217, %r221, %r225, %r229};
	ld.global.u32 	%r230, [%rd19+60];
	setp.gt.s32 	%p19, %r230, %r227;
	max.s32 	%r497, %r230, %r227;
	selp.b32 	%r470, %r229, %r228, %p19;
	add.s32 	%r492, %r492, 16;
	setp.eq.s32 	%p20, %r492, %r444;
	@%p20 bra 	$L__BB4_5;
	bra.uni 	$L__BB4_4;
$L__BB4_5:
	setp.eq.s32 	%p21, %r3, 0;
	@%p21 bra 	$L__BB4_14;
	and.b32  	%r10, %r157, 7;
	setp.lt.u32 	%p22, %r3, 8;
	@%p22 bra 	$L__BB4_8;
	mul.wide.u32 	%rd20, %r444, 4;
	add.s64 	%rd21, %rd2, %rd20;
	st.local.u32 	[%rd21], %r444;
	add.s32 	%r232, %r444, %r2;
	mul.wide.s32 	%rd22, %r232, 4;
	add.s64 	%rd23, %rd1, %rd22;
	ld.global.u32 	%r233, [%rd23];
	setp.gt.s32 	%p23, %r233, %r497;
	max.s32 	%r234, %r233, %r497;
	selp.b32 	%r235, %r444, %r470, %p23;
	add.s32 	%r236, %r444, 1;
	st.local.u32 	[%rd21+4], %r236;
	ld.global.u32 	%r237, [%rd23+4];
	setp.gt.s32 	%p24, %r237, %r234;
	max.s32 	%r238, %r237, %r234;
	selp.b32 	%r239, %r236, %r235, %p24;
	add.s32 	%r240, %r444, 2;
	st.local.u32 	[%rd21+8], %r240;
	ld.global.u32 	%r241, [%rd23+8];
	setp.gt.s32 	%p25, %r241, %r238;
	max.s32 	%r242, %r241, %r238;
	selp.b32 	%r243, %r240, %r239, %p25;
	add.s32 	%r244, %r444, 3;
	st.local.u32 	[%rd21+12], %r244;
	ld.global.u32 	%r245, [%rd23+12];
	setp.gt.s32 	%p26, %r245, %r242;
	max.s32 	%r246, %r245, %r242;
	selp.b32 	%r247, %r244, %r243, %p26;
	add.s32 	%r248, %r444, 4;
	st.local.u32 	[%rd21+16], %r248;
	ld.global.u32 	%r249, [%rd23+16];
	setp.gt.s32 	%p27, %r249, %r246;
	max.s32 	%r250, %r249, %r246;
	selp.b32 	%r251, %r248, %r247, %p27;
	add.s32 	%r252, %r444, 5;
	st.local.u32 	[%rd21+20], %r252;
	ld.global.u32 	%r253, [%rd23+20];
	setp.gt.s32 	%p28, %r253, %r250;
	max.s32 	%r254, %r253, %r250;
	selp.b32 	%r255, %r252, %r251, %p28;
	add.s32 	%r256, %r444, 6;
	st.local.u32 	[%rd21+24], %r256;
	ld.global.u32 	%r257, [%rd23+24];
	setp.gt.s32 	%p29, %r257, %r254;
	max.s32 	%r258, %r257, %r254;
	selp.b32 	%r259, %r256, %r255, %p29;
	add.s32 	%r260, %r444, 7;
	st.local.u32 	[%rd21+28], %r260;
	ld.global.u32 	%r261, [%rd23+28];
	setp.gt.s32 	%p30, %r261, %r258;
	max.s32 	%r497, %r261, %r258;
	selp.b32 	%r470, %r260, %r259, %p30;
	add.s32 	%r444, %r444, 8;
$L__BB4_8:
	setp.eq.s32 	%p31, %r10, 0;
	@%p31 bra 	$L__BB4_14;
	and.b32  	%r19, %r157, 3;
	setp.lt.u32 	%p32, %r10, 4;
	@%p32 bra 	$L__BB4_11;
	mul.wide.u32 	%rd24, %r444, 4;
	add.s64 	%rd25, %rd2, %rd24;
	st.local.u32 	[%rd25], %r444;
	add.s32 	%r263, %r444, %r2;
	mul.wide.s32 	%rd26, %r263, 4;
	add.s64 	%rd27, %rd1, %rd26;
	ld.global.u32 	%r264, [%rd27];
	setp.gt.s32 	%p33, %r264, %r497;
	max.s32 	%r265, %r264, %r497;
	selp.b32 	%r266, %r444, %r470, %p33;
	add.s32 	%r267, %r444, 1;
	st.local.u32 	[%rd25+4], %r267;
	ld.global.u32 	%r268, [%rd27+4];
	setp.gt.s32 	%p34, %r268, %r265;
	max.s32 	%r269, %r268, %r265;
	selp.b32 	%r270, %r267, %r266, %p34;
	add.s32 	%r271, %r444, 2;
	st.local.u32 	[%rd25+8], %r271;
	ld.global.u32 	%r272, [%rd27+8];
	setp.gt.s32 	%p35, %r272, %r269;
	max.s32 	%r273, %r272, %r269;
	selp.b32 	%r274, %r271, %r270, %p35;
	add.s32 	%r275, %r444, 3;
	st.local.u32 	[%rd25+12], %r275;
	ld.global.u32 	%r276, [%rd27+12];
	setp.gt.s32 	%p36, %r276, %r273;
	max.s32 	%r497, %r276, %r273;
	selp.b32 	%r470, %r275, %r274, %p36;
	add.s32 	%r444, %r444, 4;
$L__BB4_11:
	setp.eq.s32 	%p37, %r19, 0;
	@%p37 bra 	$L__BB4_14;
	mov.b32 	%r460, 0;
$L__BB4_13:
	.pragma "nounroll";
	mul.wide.u32 	%rd28, %r444, 4;
	add.s64 	%rd29, %rd2, %rd28;
	st.local.u32 	[%rd29], %r444;
	add.s32 	%r278, %r444, %r2;
	mul.wide.s32 	%rd30, %r278, 4;
	add.s64 	%rd31, %rd1, %rd30;
	ld.global.u32 	%r279, [%rd31];
	setp.gt.s32 	%p38, %r279, %r497;
	max.s32 	%r497, %r279, %r497;
	selp.b32 	%r470, %r444, %r470, %p38;
	add.s32 	%r444, %r444, 1;
	add.s32 	%r460, %r460, 1;
	setp.ne.s32 	%p39, %r460, %r19;
	@%p39 bra 	$L__BB4_13;
$L__BB4_14:
	setp.ge.s32 	%p40, %r157, %r156;
	@%p40 bra 	$L__BB4_42;
	setp.lt.s32 	%p41, %r157, 1;
	@%p41 bra 	$L__BB4_34;
	add.s32 	%r38, %r157, -1;
	and.b32  	%r39, %r157, 15;
	add.s32 	%r40, %r39, -1;
	and.b32  	%r41, %r157, 7;
	add.s32 	%r42, %r41, -1;
	and.b32  	%r43, %r157, 2147483632;
	and.b32  	%r44, %r157, 3;
	mov.u32 	%r463, %r157;
$L__BB4_17:
	add.s32 	%r296, %r463, %r2;
	mul.wide.s32 	%rd37, %r296, 4;
	add.s64 	%rd38, %rd1, %rd37;
	ld.global.u32 	%r48, [%rd38];
	setp.lt.s32 	%p61, %r48, %r497;
	mul.wide.s32 	%rd39, %r470, 4;
	add.s64 	%rd3, %rd2, %rd39;
	@%p61 bra 	$L__BB4_20;
	setp.ne.s32 	%p62, %r48, %r497;
	@%p62 bra 	$L__BB4_33;
	ld.local.u32 	%r297, [%rd3];
	setp.ge.s32 	%p63, %r463, %r297;
	@%p63 bra 	$L__BB4_33;
$L__BB4_20:
	setp.lt.u32 	%p64, %r38, 15;
	add.s32 	%r300, %r470, %r2;
	mul.wide.s32 	%rd40, %r300, 4;
	add.s64 	%rd41, %rd1, %rd40;
	st.global.u32 	[%rd41], %r48;
	st.local.u32 	[%rd3], %r463;
	mov.b32 	%r478, 0;
	mov.u32 	%r497, %r478;
	@%p64 bra 	$L__BB4_23;
	mov.b32 	%r466, 0;
	mov.u32 	%r497, %r466;
$L__BB4_22:
	.pragma "nounroll";
	add.s32 	%r302, %r466, %r2;
	mul.wide.s32 	%rd42, %r302, 4;
	add.s64 	%rd43, %rd1, %rd42;
	ld.global.u32 	%r303, [%rd43];
	setp.gt.s32 	%p65, %r303, %r497;
	max.s32 	%r304, %r303, %r497;
	selp.b32 	%r305, %r466, %r470, %p65;
	add.s32 	%r306, %r466, 1;
	ld.global.u32 	%r307, [%rd43+4];
	setp.gt.s32 	%p66, %r307, %r304;
	max.s32 	%r308, %r307, %r304;
	selp.b32 	%r309, %r306, %r305, %p66;
	add.s32 	%r310, %r466, 2;
	ld.global.u32 	%r311, [%rd43+8];
	setp.gt.s32 	%p67, %r311, %r308;
	max.s32 	%r312, %r311, %r308;
	selp.b32 	%r313, %r310, %r309, %p67;
	add.s32 	%r314, %r466, 3;
	ld.global.u32 	%r315, [%rd43+12];
	setp.gt.s32 	%p68, %r315, %r312;
	max.s32 	%r316, %r315, %r312;
	selp.b32 	%r317, %r314, %r313, %p68;
	add.s32 	%r318, %r466, 4;
	ld.global.u32 	%r319, [%rd43+16];
	setp.gt.s32 	%p69, %r319, %r316;
	max.s32 	%r320, %r319, %r316;
	selp.b32 	%r321, %r318, %r317, %p69;
	add.s32 	%r322, %r466, 5;
	ld.global.u32 	%r323, [%rd43+20];
	setp.gt.s32 	%p70, %r323, %r320;
	max.s32 	%r324, %r323, %r320;
	selp.b32 	%r325, %r322, %r321, %p70;
	add.s32 	%r326, %r466, 6;
	ld.global.u32 	%r327, [%rd43+24];
	setp.gt.s32 	%p71, %r327, %r324;
	max.s32 	%r328, %r327, %r324;
	selp.b32 	%r329, %r326, %r325, %p71;
	add.s32 	%r330, %r466, 7;
	ld.global.u32 	%r331, [%rd43+28];
	setp.gt.s32 	%p72, %r331, %r328;
	max.s32 	%r332, %r331, %r328;
	selp.b32 	%r333, %r330, %r329, %p72;
	add.s32 	%r334, %r466, 8;
	ld.global.u32 	%r335, [%rd43+32];
	setp.gt.s32 	%p73, %r335, %r332;
	max.s32 	%r336, %r335, %r332;
	selp.b32 	%r337, %r334, %r333, %p73;
	add.s32 	%r338, %r466, 9;
	ld.global.u32 	%r339, [%rd43+36];
	setp.gt.s32 	%p74, %r339, %r336;
	max.s32 	%r340, %r339, %r336;
	selp.b32 	%r341, %r338, %r337, %p74;
	add.s32 	%r342, %r466, 10;
	ld.global.u32 	%r343, [%rd43+40];
	setp.gt.s32 	%p75, %r343, %r340;
	max.s32 	%r344, %r343, %r340;
	selp.b32 	%r345, %r342, %r341, %p75;
	add.s32 	%r346, %r466, 11;
	ld.global.u32 	%r347, [%rd43+44];
	setp.gt.s32 	%p76, %r347, %r344;
	max.s32 	%r348, %r347, %r344;
	selp.b32 	%r349, %r346, %r345, %p76;
	add.s32 	%r350, %r466, 12;
	ld.global.u32 	%r351, [%rd43+48];
	setp.gt.s32 	%p77, %r351, %r348;
	max.s32 	%r352, %r351, %r348;
	selp.b32 	%r353, %r350, %r349, %p77;
	add.s32 	%r354, %r466, 13;
	ld.global.u32 	%r355, [%rd43+52];
	setp.gt.s32 	%p78, %r355, %r352;
	max.s32 	%r356, %r355, %r352;
	selp.b32 	%r357, %r354, %r353, %p78;
	add.s32 	%r358, %r466, 14;
	ld.global.u32 	%r359, [%rd43+56];
	setp.gt.s32 	%p79, %r359, %r356;
	max.s32 	%r360, %r359, %r356;
	selp.b32 	%r361, %r358, %r357, %p79;
	add.s32 	%r362, %r466, 15;
	ld.global.u32 	%r363, [%rd43+60];
	setp.gt.s32 	%p80, %r363, %r360;
	max.s32 	%r497, %r363, %r360;
	selp.b32 	%r470, %r362, %r361, %p80;
	add.s32 	%r466, %r466, 16;
	setp.eq.s32 	%p81, %r466, %r43;
	mov.u32 	%r478, %r43;
	@%p81 bra 	$L__BB4_23;
	bra.uni 	$L__BB4_22;
$L__BB4_23:
	setp.eq.s32 	%p82, %r39, 0;
	@%p82 bra 	$L__BB4_33;
	setp.lt.u32 	%p83, %r40, 7;
	@%p83 bra 	$L__BB4_26;
	add.s32 	%r365, %r478, %r2;
	mul.wide.s32 	%rd44, %r365, 4;
	add.s64 	%rd45, %rd1, %rd44;
	ld.global.u32 	%r366, [%rd45];
	setp.gt.s32 	%p84, %r366, %r497;
	max.s32 	%r367, %r366, %r497;
	selp.b32 	%r368, %r478, %r470, %p84;
	add.s32 	%r369, %r478, 1;
	ld.global.u32 	%r370, [%rd45+4];
	setp.gt.s32 	%p85, %r370, %r367;
	max.s32 	%r371, %r370, %r367;
	selp.b32 	%r372, %r369, %r368, %p85;
	add.s32 	%r373, %r478, 2;
	ld.global.u32 	%r374, [%rd45+8];
	setp.gt.s32 	%p86, %r374, %r371;
	max.s32 	%r375, %r374, %r371;
	selp.b32 	%r376, %r373, %r372, %p86;
	add.s32 	%r377, %r478, 3;
	ld.global.u32 	%r378, [%rd45+12];
	setp.gt.s32 	%p87, %r378, %r375;
	max.s32 	%r379, %r378, %r375;
	selp.b32 	%r380, %r377, %r376, %p87;
	add.s32 	%r381, %r478, 4;
	ld.global.u32 	%r382, [%rd45+16];
	setp.gt.s32 	%p88, %r382, %r379;
	max.s32 	%r383, %r382, %r379;
	selp.b32 	%r384, %r381, %r380, %p88;
	add.s32 	%r385, %r478, 5;
	ld.global.u32 	%r386, [%rd45+20];
	setp.gt.s32 	%p89, %r386, %r383;
	max.s32 	%r387, %r386, %r383;
	selp.b32 	%r388, %r385, %r384, %p89;
	add.s32 	%r389, %r478, 6;
	ld.global.u32 	%r390, [%rd45+24];
	setp.gt.s32 	%p90, %r390, %r387;
	max.s32 	%r391, %r390, %r387;
	selp.b32 	%r392, %r389, %r388, %p90;
	add.s32 	%r393, %r478, 7;
	ld.global.u32 	%r394, [%rd45+28];
	setp.gt.s32 	%p91, %r394, %r391;
	max.s32 	%r497, %r394, %r391;
	selp.b32 	%r470, %r393, %r392, %p91;
	add.s32 	%r478, %r478, 8;
$L__BB4_26:
	setp.eq.s32 	%p92, %r41, 0;
	@%p92 bra 	$L__BB4_33;
	setp.lt.u32 	%p93, %r42, 3;
	@%p93 bra 	$L__BB4_29;
	add.s32 	%r396, %r478, %r2;
	mul.wide.s32 	%rd46, %r396, 4;
	add.s64 	%rd47, %rd1, %rd46;
	ld.global.u32 	%r397, [%rd47];
	setp.gt.s32 	%p94, %r397, %r497;
	max.s32 	%r398, %r397, %r497;
	selp.b32 	%r399, %r478, %r470, %p94;
	add.s32 	%r400, %r478, 1;
	ld.global.u32 	%r401, [%rd47+4];
	setp.gt.s32 	%p95, %r401, %r398;
	max.s32 	%r402, %r401, %r398;
	selp.b32 	%r403, %r400, %r399, %p95;
	add.s32 	%r404, %r478, 2;
	ld.global.u32 	%r405, [%rd47+8];
	setp.gt.s32 	%p96, %r405, %r402;
	max.s32 	%r406, %r405, %r402;
	selp.b32 	%r407, %r404, %r403, %p96;
	add.s32 	%r408, %r478, 3;
	ld.global.u32 	%r409, [%rd47+12];
	setp.gt.s32 	%p97, %r409, %r406;
	max.s32 	%r497, %r409, %r406;
	selp.b32 	%r470, %r408, %r407, %p97;
	add.s32 	%r478, %r478, 4;
$L__BB4_29:
	setp.eq.s32 	%p98, %r44, 0;
	@%p98 bra 	$L__BB4_33;
	setp.eq.s32 	%p99, %r44, 1;
	add.s32 	%r410, %r478, %r2;
	mul.wide.s32 	%rd48, %r410, 4;
	add.s64 	%rd4, %rd1, %rd48;
	ld.global.u32 	%r411, [%rd4];
	setp.gt.s32 	%p100, %r411, %r497;
	max.s32 	%r497, %r411, %r497;
	selp.b32 	%r470, %r478, %r470, %p100;
	@%p99 bra 	$L__BB4_33;
	setp.eq.s32 	%p101, %r44, 2;
	add.s32 	%r412, %r478, 1;
	ld.global.u32 	%r413, [%rd4+4];
	setp.gt.s32 	%p102, %r413, %r497;
	max.s32 	%r497, %r413, %r497;
	selp.b32 	%r470, %r412, %r470, %p102;
	@%p101 bra 	$L__BB4_33;
	add.s32 	%r414, %r478, 2;
	ld.global.u32 	%r415, [%rd4+8];
	setp.gt.s32 	%p103, %r415, %r497;
	max.s32 	%r497, %r415, %r497;
	selp.b32 	%r470, %r414, %r470, %p103;
$L__BB4_33:
	add.s32 	%r463, %r463, 1;
	setp.eq.s32 	%p104, %r463, %r156;
	@%p104 bra 	$L__BB4_42;
	bra.uni 	$L__BB4_17;
$L__BB4_34:
	sub.s32 	%r280, %r156, %r157;
	and.b32  	%r85, %r280, 3;
	setp.eq.s32 	%p42, %r85, 0;
	mul.wide.s32 	%rd32, %r470, 4;
	add.s64 	%rd5, %rd2, %rd32;
	add.s32 	%r281, %r470, %r2;
	mul.wide.s32 	%rd33, %r281, 4;
	add.s64 	%rd6, %rd1, %rd33;
	mov.u32 	%r490, %r157;
	@%p42 bra 	$L__BB4_41;
	mov.b32 	%r488, 0;
	mov.u32 	%r490, %r157;
$L__BB4_36:
	.pragma "nounroll";
	add.s32 	%r283, %r490, %r2;
	mul.wide.s32 	%rd34, %r283, 4;
	add.s64 	%rd35, %rd1, %rd34;
	ld.global.u32 	%r89, [%rd35];
	setp.lt.s32 	%p43, %r89, %r497;
	@%p43 bra 	$L__BB4_39;
	setp.ne.s32 	%p44, %r89, %r497;
	@%p44 bra 	$L__BB4_40;
	ld.local.u32 	%r284, [%rd5];
	setp.ge.s32 	%p45, %r490, %r284;
	@%p45 bra 	$L__BB4_40;
$L__BB4_39:
	st.global.u32 	[%rd6], %r89;
	st.local.u32 	[%rd5], %r490;
	mov.b32 	%r497, 0;
$L__BB4_40:
	add.s32 	%r490, %r490, 1;
	add.s32 	%r488, %r488, 1;
	setp.ne.s32 	%p46, %r488, %r85;
	@%p46 bra 	$L__BB4_36;
$L__BB4_41:
	sub.s32 	%r286, %r157, %r156;
	setp.gt.u32 	%p47, %r286, -4;
	@%p47 bra 	$L__BB4_42;
	bra.uni 	$L__BB4_80;
$L__BB4_42:
	setp.lt.s32 	%p105, %r157, 1;
	@%p105 bra 	$L__BB4_79;
	mul.lo.s32 	%r102, %r157, %r1;
	add.s32 	%r103, %r157, -1;
	and.b32  	%r104, %r157, 3;
	and.b32  	%r105, %r157, 2147483644;
	cvta.to.global.u64 	%rd7, %rd13;
	mov.b32 	%r502, 0;
$L__BB4_44:
	setp.lt.u32 	%p106, %r103, 3;
	mov.b32 	%r506, 1073741824;
	mov.b32 	%r516, 0;
	@%p106 bra 	$L__BB4_63;
	mov.b32 	%r506, 1073741824;
	mov.b32 	%r504, 0;
$L__BB4_46:
	add.s32 	%r422, %r504, %r2;
	mul.wide.s32 	%rd49, %r422, 4;
	add.s64 	%rd9, %rd1, %rd49;
	ld.global.u32 	%r125, [%rd9];
	setp.lt.s32 	%p107, %r125, %r506;
	mul.wide.u32 	%rd50, %r504, 4;
	add.s64 	%rd10, %rd2, %rd50;
	@%p107 bra 	$L__BB4_49;
	setp.ne.s32 	%p108, %r125, %r506;
	@%p108 bra 	$L__BB4_50;
	ld.local.u32 	%r423, [%rd10];
	mul.wide.s32 	%rd51, %r470, 4;
	add.s64 	%rd52, %rd2, %rd51;
	ld.local.u32 	%r424, [%rd52];
	setp.ge.s32 	%p109, %r423, %r424;
	@%p109 bra 	$L__BB4_50;
$L__BB4_49:
	mov.u32 	%r506, %r125;
	mov.u32 	%r470, %r504;
$L__BB4_50:
	ld.global.u32 	%r128, [%rd9+4];
	setp.lt.s32 	%p110, %r128, %r506;
	@%p110 bra 	$L__BB4_53;
	setp.ne.s32 	%p111, %r128, %r506;
	@%p111 bra 	$L__BB4_54;
	ld.local.u32 	%r425, [%rd10+4];
	mul.wide.s32 	%rd53, %r470, 4;
	add.s64 	%rd54, %rd2, %rd53;
	ld.local.u32 	%r426, [%rd54];
	setp.ge.s32 	%p112, %r425, %r426;
	@%p112 bra 	$L__BB4_54;
$L__BB4_53:
	add.s32 	%r470, %r504, 1;
	mov.u32 	%r506, %r128;
$L__BB4_54:
	ld.global.u32 	%r132, [%rd9+8];
	setp.lt.s32 	%p113, %r132, %r506;
	@%p113 bra 	$L__BB4_57;
	setp.ne.s32 	%p114, %r132, %r506;
	@%p114 bra 	$L__BB4_58;
	ld.local.u32 	%r427, [%rd10+8];
	mul.wide.s32 	%rd55, %r470, 4;
	add.s64 	%rd56, %rd2, %rd55;
	ld.local.u32 	%r428, [%rd56];
	setp.ge.s32 	%p115, %r427, %r428;
	@%p115 bra 	$L__BB4_58;
$L__BB4_57:
	add.s32 	%r470, %r504, 2;
	mov.u32 	%r506, %r132;
$L__BB4_58:
	ld.global.u32 	%r136, [%rd9+12];
	setp.lt.s32 	%p116, %r136, %r506;
	@%p116 bra 	$L__BB4_61;
	setp.ne.s32 	%p117, %r136, %r506;
	@%p117 bra 	$L__BB4_62;
	ld.local.u32 	%r429, [%rd10+12];
	mul.wide.s32 	%rd57, %r470, 4;
	add.s64 	%rd58, %rd2, %rd57;
	ld.local.u32 	%r430, [%rd58];
	setp.ge.s32 	%p118, %r429, %r430;
	@%p118 bra 	$L__BB4_62;
$L__BB4_61:
	add.s32 	%r470, %r504, 3;
	mov.u32 	%r506, %r136;
$L__BB4_62:
	add.s32 	%r504, %r504, 4;
	setp.ne.s32 	%p119, %r504, %r105;
	mov.u32 	%r516, %r105;
	@%p119 bra 	$L__BB4_46;
$L__BB4_63:
	setp.eq.s32 	%p120, %r104, 0;
	@%p120 bra 	$L__BB4_78;
	add.s32 	%r431, %r516, %r2;
	mul.wide.s32 	%rd59, %r431, 4;
	add.s64 	%rd11, %rd1, %rd59;
	ld.global.u32 	%r145, [%rd11];
	setp.lt.s32 	%p121, %r145, %r506;
	mul.wide.u32 	%rd60, %r516, 4;
	add.s64 	%rd12, %rd2, %rd60;
	@%p121 bra 	$L__BB4_67;
	setp.ne.s32 	%p122, %r145, %r506;
	@%p122 bra 	$L__BB4_68;
	ld.local.u32 	%r432, [%rd12];
	mul.wide.s32 	%rd61, %r470, 4;
	add.s64 	%rd62, %rd2, %rd61;
	ld.local.u32 	%r433, [%rd62];
	setp.ge.s32 	%p123, %r432, %r433;
	@%p123 bra 	$L__BB4_68;
$L__BB4_67:
	mov.u32 	%r506, %r145;
	mov.u32 	%r470, %r516;
$L__BB4_68:
	setp.eq.s32 	%p124, %r104, 1;
	@%p124 bra 	$L__BB4_78;
	ld.global.u32 	%r148, [%rd11+4];
	setp.lt.s32 	%p125, %r148, %r506;
	@%p125 bra 	$L__BB4_72;
	setp.ne.s32 	%p126, %r148, %r506;
	@%p126 bra 	$L__BB4_73;
	ld.local.u32 	%r434, [%rd12+4];
	mul.wide.s32 	%rd63, %r470, 4;
	add.s64 	%rd64, %rd2, %rd63;
	ld.local.u32 	%r435, [%rd64];
	setp.ge.s32 	%p127, %r434, %r435;
	@%p127 bra 	$L__BB4_73;
$L__BB4_72:
	add.s32 	%r470, %r516, 1;
	mov.u32 	%r506, %r148;
$L__BB4_73:
	setp.eq.s32 	%p128, %r104, 2;
	@%p128 bra 	$L__BB4_78;
	ld.global.u32 	%r152, [%rd11+8];
	setp.lt.s32 	%p129, %r152, %r506;
	@%p129 bra 	$L__BB4_77;
	setp.ne.s32 	%p130, %r152, %r506;
	@%p130 bra 	$L__BB4_78;
	ld.local.u32 	%r436, [%rd12+8];
	mul.wide.s32 	%rd65, %r470, 4;
	add.s64 	%rd66, %rd2, %rd65;
	ld.local.u32 	%r437, [%rd66];
	setp.ge.s32 	%p131, %r436, %r437;
	@%p131 bra 	$L__BB4_78;
$L__BB4_77:
	add.s32 	%r470, %r516, 2;
$L__BB4_78:
	mul.wide.s32 	%rd67, %r470, 4;
	add.s64 	%rd68, %rd2, %rd67;
	ld.local.u32 	%r438, [%rd68];
	add.s32 	%r439, %r502, %r102;
	mul.wide.s32 	%rd69, %r439, 4;
	add.s64 	%rd70, %rd7, %rd69;
	st.global.u32 	[%rd70], %r438;
	add.s32 	%r440, %r470, %r2;
	mul.wide.s32 	%rd71, %r440, 4;
	add.s64 	%rd72, %rd1, %rd71;
	mov.b32 	%r441, 1073741824;
	st.global.u32 	[%rd72], %r441;
	add.s32 	%r502, %r502, 1;
	setp.ne.s32 	%p132, %r502, %r157;
	@%p132 bra 	$L__BB4_44;
$L__BB4_79:
	ret;
$L__BB4_80:
	add.s32 	%r287, %r490, %r2;
	mul.wide.s32 	%rd36, %r287, 4;
	add.s64 	%rd8, %rd1, %rd36;
	ld.global.u32 	%r108, [%rd8];
	setp.lt.s32 	%p48, %r108, %r497;
	@%p48 bra 	$L__BB4_83;
	setp.ne.s32 	%p49, %r108, %r497;
	@%p49 bra 	$L__BB4_84;
	ld.local.u32 	%r288, [%rd5];
	setp.ge.s32 	%p50, %r490, %r288;
	@%p50 bra 	$L__BB4_84;
$L__BB4_83:
	st.global.u32 	[%rd6], %r108;
	st.local.u32 	[%rd5], %r490;
	mov.b32 	%r497, 0;
$L__BB4_84:
	add.s32 	%r110, %r490, 1;
	ld.global.u32 	%r111, [%rd8+4];
	setp.lt.s32 	%p51, %r111, %r497;
	@%p51 bra 	$L__BB4_87;
	setp.ne.s32 	%p52, %r111, %r497;
	@%p52 bra 	$L__BB4_88;
	ld.local.u32 	%r290, [%rd5];
	setp.ge.s32 	%p53, %r110, %r290;
	@%p53 bra 	$L__BB4_88;
$L__BB4_87:
	st.global.u32 	[%rd6], %r111;
	st.local.u32 	[%rd5], %r110;
	mov.b32 	%r497, 0;
$L__BB4_88:
	add.s32 	%r113, %r490, 2;
	ld.global.u32 	%r114, [%rd8+8];
	setp.lt.s32 	%p54, %r114, %r497;
	@%p54 bra 	$L__BB4_91;
	setp.ne.s32 	%p55, %r114, %r497;
	@%p55 bra 	$L__BB4_92;
	ld.local.u32 	%r292, [%rd5];
	setp.ge.s32 	%p56, %r113, %r292;
	@%p56 bra 	$L__BB4_92;
$L__BB4_91:
	st.global.u32 	[%rd6], %r114;
	st.local.u32 	[%rd5], %r113;
	mov.b32 	%r497, 0;
$L__BB4_92:
	add.s32 	%r116, %r490, 3;
	ld.global.u32 	%r117, [%rd8+12];
	setp.lt.s32 	%p57, %r117, %r497;
	@%p57 bra 	$L__BB4_95;
	setp.ne.s32 	%p58, %r117, %r497;
	@%p58 bra 	$L__BB4_96;
	ld.local.u32 	%r294, [%rd5];
	setp.ge.s32 	%p59, %r116, %r294;
	@%p59 bra 	$L__BB4_96;
$L__BB4_95:
	st.global.u32 	[%rd6], %r117;
	st.local.u32 	[%rd5], %r116;
	mov.b32 	%r497, 0;
$L__BB4_96:
	add.s32 	%r490, %r490, 4;
	setp.eq.s32 	%p60, %r490, %r156;
	@%p60 bra 	$L__BB4_42;
	bra.uni 	$L__BB4_80;

}


// ===== COMPILED SASS (sm_100) =====

	.target	sm_100

	.elftype	@"ET_EXEC"


//--------------------- .note.nv.tkinfo           --------------------------
	.section	.note.nv.tkinfo,"",@"SHT_NOTE"
	.sectionflags	@"SHF_NOTE_NV_TKINFO"
	.tkinfo
        /*0018*/ 	.word	0x00000002
        /*0030*/ 	.string	""
        /*0030*/ 	.string	"ptxas"
        /*0030*/ 	.string	"Cuda compilation tools, release 13.0, V13.0.88"
        /*0030*/ 	.string	"Build cuda_13.0.r13.0/compiler.36424714_0"
        /*0030*/ 	.string	"-arch sm_100 -m 64 "



//--------------------- .note.nv.cuinfo           --------------------------
	.section	.note.nv.cuinfo,"",@"SHT_NOTE"
	.sectionflags	@"SHF_NOTE_NV_CUINFO"
        /*0018*/ 	.short	0x0002
        /*001a*/ 	.short	0x0064
        /*001c*/ 	.short	0x0082
	.zero		2


//--------------------- .nv.info                  --------------------------
	.section	.nv.info,"",@"SHT_CUDA_INFO"
	.align	4


	//----- nvinfo : EIATTR_REGCOUNT
	.align		4
        /*0000*/ 	.byte	0x04, 0x2f
        /*0002*/ 	.short	(.L_1 - .L_0)
	.align		4
.L_0:
        /*0004*/ 	.word	index@(_Z10distances2PiS_ii)
        /*0008*/ 	.word	0x00000020


	//----- nvinfo : EIATTR_FRAME_SIZE
	.align		4
.L_1:
        /*000c*/ 	.byte	0x04, 0x11
        /*000e*/ 	.short	(.L_3 - .L_2)
	.align		4
.L_2:
        /*0010*/ 	.word	index@(_Z10distances2PiS_ii)
        /*0014*/ 	.word	0x00000000


	//----- nvinfo : EIATTR_REGCOUNT
	.align		4
.L_3:
        /*0018*/ 	.byte	0x04, 0x2f
        /*001a*/ 	.short	(.L_5 - .L_4)
	.align		4
.L_4:
        /*001c*/ 	.word	index@(_Z10distances3PiS_iii)
        /*0020*/ 	.word	0x0000001e


	//----- nvinfo : EIATTR_FRAME_SIZE
	.align		4
.L_5:
        /*0024*/ 	.byte	0x04, 0x11
        /*0026*/ 	.short	(.L_7 - .L_6)
	.align		4
.L_6:
        /*0028*/ 	.word	index@(_Z10distances3PiS_iii)
        /*002c*/ 	.word	0x00000000


	//----- nvinfo : EIATTR_REGCOUNT
	.align		4
.L_7:
        /*0030*/ 	.byte	0x04, 0x2f
        /*0032*/ 	.short	(.L_9 - .L_8)
	.align		4
.L_8:
        /*0034*/ 	.word	index@(_Z11distances33PiS_iii)
        /*0038*/ 	.word	0x0000001e


	//----- nvinfo : EIATTR_FRAME_SIZE
	.align		4
.L_9:
        /*003c*/ 	.byte	0x04, 0x11
        /*003e*/ 	.short	(.L_11 - .L_10)
	.align		4
.L_10:
        /*0040*/ 	.word	index@(_Z11distances33PiS_iii)
        /*0044*/ 	.word	0x00000000


	//----- nvinfo : EIATTR_REGCOUNT
	.align		4
.L_11:
        /*0048*/ 	.byte	0x04, 0x2f
        /*004a*/ 	.short	(.L_13 - .L_12)
	.align		4
.L_12:
        /*004c*/ 	.word	index@(_Z4sortPiS_ii)
        /*0050*/ 	.word	0x0000001f


	//----- nvinfo : EIATTR_FRAME_SIZE
	.align		4
.L_13:
        /*0054*/ 	.byte	0x04, 0x11
        /*0056*/ 	.short	(.L_15 - .L_14)
	.align		4
.L_14:
        /*0058*/ 	.word	index@(_Z4sortPiS_ii)
        /*005c*/ 	.word	0x00000000


	//----- nvinfo : EIATTR_REGCOUNT
	.align		4
.L_15:
        /*0060*/ 	.byte	0x04, 0x2f
        /*0062*/ 	.short	(.L_17 - .L_16)
	.align		4
.L_16:
        /*0064*/ 	.word	index@(_Z5ssortPiS_ii)
        /*0068*/ 	.word	0x00000020


	//----- nvinfo : EIATTR_FRAME_SIZE
	.align		4
.L_17:
        /*006c*/ 	.byte	0x04, 0x11
        /*006e*/ 	.short	(.L_19 - .L_18)
	.align		4
.L_18:
        /*0070*/ 	.word	index@(_Z5ssortPiS_ii)
        /*0074*/ 	.word	0x00000080


	//----- nvinfo : EIATTR_MIN_STACK_SIZE
	.align		4
.L_19:
        /*0078*/ 	.byte	0x04, 0x12
        /*007a*/ 	.short	(.L_21 - .L_20)
	.align		4
.L_20:
        /*007c*/ 	.word	index@(_Z5ssortPiS_ii)
        /*0080*/ 	.word	0x00000080


	//----- nvinfo : EIATTR_MIN_STACK_SIZE
	.align		4
.L_21:
        /*0084*/ 	.byte	0x04, 0x12
        /*0086*/ 	.short	(.L_23 - .L_22)
	.align		4
.L_22:
        /*0088*/ 	.word	index@(_Z4sortPiS_ii)
        /*008c*/ 	.word	0x00000000


	//----- nvinfo : EIATTR_MIN_STACK_SIZE
	.align		4
.L_23:
        /*0090*/ 	.byte	0x04, 0x12
        /*0092*/ 	.short	(.L_25 - .L_24)
	.align		4
.L_24:
        /*0094*/ 	.word	index@(_Z11distances33PiS_iii)
        /*0098*/ 	.word	0x00000000


	//----- nvinfo : EIATTR_MIN_STACK_SIZE
	.align		4
.L_25:
        /*009c*/ 	.byte	0x04, 0x12
        /*009e*/ 	.short	(.L_27 - .L_26)
	.align		4
.L_26:
        /*00a0*/ 	.word	index@(_Z10distances3PiS_iii)
        /*00a4*/ 	.word	0x00000000


	//----- nvinfo : EIATTR_MIN_STACK_SIZE
	.align		4
.L_27:
        /*00a8*/ 	.byte	0x04, 0x12
        /*00aa*/ 	.short	(.L_29 - .L_28)
	.align		4
.L_28:
        /*00ac*/ 	.word	index@(_Z10distances2PiS_ii)
        /*00b0*/ 	.word	0x00000000
.L_29:


//--------------------- .nv.compat                --------------------------
	.section	.nv.compat,"",@"SHT_CUDA_COMPAT_INFO"
	.align	4
        /*0000*/ 	.byte	0x02, 0x09, 0x00, 0x00, 0x02, 0x02, 0x01, 0x00, 0x02, 0x05, 0x05, 0x00, 0x03, 0x07, 0x01, 0x01
        /*0010*/ 	.byte	0x02, 0x03, 0x00, 0x00, 0x02, 0x06, 0x01, 0x00, 0x04, 0x0b, 0x08, 0x00, 0x09, 0x00, 0x00, 0x00
        /*0020*/ 	.byte	0x00, 0x00, 0x00, 0x00


//--------------------- .nv.info._Z5ssortPiS_ii   --------------------------
	.section	.nv.info._Z5ssortPiS_ii,"",@"SHT_CUDA_INFO"
	.sectionflags	@""
	.align	4


	//----- nvinfo : EIATTR_CUDA_API_VERSION
	.align		4
        /*0000*/ 	.byte	0x04, 0x37
        /*0002*/ 	.short	(.L_31 - .L_30)
.L_30:
        /*0004*/ 	.word	0x00000082


	//----- nvinfo : EIATTR_KPARAM_INFO
	.align		4
.L_31:
        /*0008*/ 	.byte	0x04, 0x17
        /*000a*/ 	.short	(.L_33 - .L_32)
.L_32:
        /*000c*/ 	.word	0x00000000
        /*0010*/ 	.short	0x0003
        /*0012*/ 	.short	0x0014
        /*0014*/ 	.byte	0x00, 0xf0, 0x11, 0x00


	//----- nvinfo : EIATTR_KPARAM_INFO
	.align		4
.L_33:
        /*0018*/ 	.byte	0x04, 0x17
        /*001a*/ 	.short	(.L_35 - .L_34)
.L_34:
        /*001c*/ 	.word	0x00000000
        /*0020*/ 	.short	0x0002
        /*0022*/ 	.short	0x0010
        /*0024*/ 	.byte	0x00, 0xf0, 0x11, 0x00


	//----- nvinfo : EIATTR_KPARAM_INFO
	.align		4
.L_35:
        /*0028*/ 	.byte	0x04, 0x17
        /*002a*/ 	.short	(.L_37 - .L_36)
.L_36:
        /*002c*/ 	.word	0x00000000
        /*0030*/ 	.short	0x0001
        /*0032*/ 	.short	0x0008
        /*0034*/ 	.byte	0x00, 0xf5, 0x21, 0x00


	//----- nvinfo : EIATTR_KPARAM_INFO
	.align		4
.L_37:
        /*0038*/ 	.byte	0x04, 0x17
        /*003a*/ 	.short	(.L_39 - .L_38)
.L_38:
        /*003c*/ 	.word	0x00000000
        /*0040*/ 	.short	0x0000
        /*0042*/ 	.short	0x0000
        /*0044*/ 	.byte	0x00, 0xf5, 0x21, 0x00


	//----- nvinfo : EIATTR_SPARSE_MMA_MASK
	.align		4
.L_39:
        /*0048*/ 	.byte	0x03, 0x50
        /*004a*/ 	.short	0x0000


	//----- nvinfo : EIATTR_MAXREG_COUNT
	.align		4
        /*004c*/ 	.byte	0x03, 0x1b
        /*004e*/ 	.short	0x00ff


	//----- nvinfo : EIATTR_MERCURY_ISA_VERSION
	.align		4
        /*0050*/ 	.byte	0x03, 0x5f
        /*0052*/ 	.short	0x0101


	//----- nvinfo : EIATTR_VRC_CTA_INIT_COUNT
	.align		4
        /*0054*/ 	.byte	0x02, 0x4a
	.zero		1
	.zero		1


	//----- nvinfo : EIATTR_EXIT_INSTR_OFFSETS
	.align		4
        /*0058*/ 	.byte	0x04, 0x1c
        /*005a*/ 	.short	(.L_41 - .L_40)


	//   ....[0]....
.L_40:
        /*005c*/ 	.word	0x00000080


	//   ....[1]....
        /*0060*/ 	.word	0x00002170


	//   ....[2]....
        /*0064*/ 	.word	0x00002a70


	//----- nvinfo : EIATTR_CRS_STACK_SIZE
	.align		4
.L_41:
        /*0068*/ 	.byte	0x04, 0x1e
        /*006a*/ 	.short	(.L_43 - .L_42)
.L_42:
        /*006c*/ 	.word	0x00000000


	//----- nvinfo : EIATTR_CBANK_PARAM_SIZE
	.align		4
.L_43:
        /*0070*/ 	.byte	0x03, 0x19
        /*0072*/ 	.short	0x0018


	//----- nvinfo : EIATTR_PARAM_CBANK
	.align		4
        /*0074*/ 	.byte	0x04, 0x0a
        /*0076*/ 	.short	(.L_45 - .L_44)
	.align		4
.L_44:
        /*0078*/ 	.word	index@(.nv.constant0._Z5ssortPiS_ii)
        /*007c*/ 	.short	0x0380
        /*007e*/ 	.short	0x0018


	//----- nvinfo : EIATTR_SW_WAR
	.align		4
.L_45:
        /*0080*/ 	.byte	0x04, 0x36
        /*0082*/ 	.short	(.L_47 - .L_46)
.L_46:
        /*0084*/ 	.word	0x00000008
.L_47:


//--------------------- .nv.info._Z4sortPiS_ii    --------------------------
	.section	.nv.info._Z4sortPiS_ii,"",@"SHT_CUDA_INFO"
	.sectionflags	@""
	.align	4


	//----- nvinfo : EIATTR_CUDA_API_VERSION
	.align		4
        /*0000*/ 	.byte	0x04, 0x37
        /*0002*/ 	.short	(.L_49 - .L_48)
.L_48:
        /*0004*/ 	.word	0x00000082


	//----- nvinfo : EIATTR_KPARAM_INFO
	.align		4
.L_49:
        /*0008*/ 	.byte	0x04, 0x17
        /*000a*/ 	.short	(.L_51 - .L_50)
.L_50:
        /*000c*/ 	.word	0x00000000
        /*0010*/ 	.short	0x0003
        /*0012*/ 	.short	0x0014
        /*0014*/ 	.byte	0x00, 0xf0, 0x11, 0x00


	//----- nvinfo : EIATTR_KPARAM_INFO
	.align		4
.L_51:
        /*0018*/ 	.byte	0x04, 0x17
        /*001a*/ 	.short	(.L_53 - .L_52)
.L_52:
        /*001c*/ 	.word	0x00000000
        /*0020*/ 	.short	0x0002
        /*0022*/ 	.short	0x0010
        /*0024*/ 	.byte	0x00, 0xf0, 0x11, 0x00


	//----- nvinfo : EIATTR_KPARAM_INFO
	.align		4
.L_53:
        /*0028*/ 	.byte	0x04, 0x17
        /*002a*/ 	.short	(.L_55 - .L_54)
.L_54:
        /*002c*/ 	.word	0x00000000
        /*0030*/ 	.short	0x0001
        /*0032*/ 	.short	0x0008
        /*0034*/ 	.byte	0x00, 0xf5, 0x21, 0x00


	//----- nvinfo : EIATTR_KPARAM_INFO
	.align		4
.L_55:
        /*0038*/ 	.byte	0x04, 0x17
        /*003a*/ 	.short	(.L_57 - .L_56)
.L_56:
        /*003c*/ 	.word	0x00000000
        /*0040*/ 	.short	0x0000
        /*0042*/ 	.short	0x0000
        /*0044*/ 	.byte	0x00, 0xf5, 0x21, 0x00


	//----- nvinfo : EIATTR_SPARSE_MMA_MASK
	.align		4
.L_57:
        /*0048*/ 	.byte	0x03, 0x50
        /*004a*/ 	.short	0x0000


	//----- nvinfo : EIATTR_MAXREG_COUNT
	.align		4
        /*004c*/ 	.byte	0x03, 0x1b
        /*004e*/ 	.short	0x00ff


	//----- nvinfo : EIATTR_MERCURY_ISA_VERSION
	.align		4
        /*0050*/ 	.byte	0x03, 0x5f
        /*0052*/ 	.short	0x0101


	//----- nvinfo : EIATTR_VRC_CTA_INIT_COUNT
	.align		4
        /*0054*/ 	.byte	0x02, 0x4a
	.zero		1
	.zero		1


	//----- nvinfo : EIATTR_EXIT_INSTR_OFFSETS
	.align		4
        /*0058*/ 	.byte	0x04, 0x1c
        /*005a*/ 	.short	(.L_59 - .L_58)


	//   ....[0]....
.L_58:
        /*005c*/ 	.word	0x00000080


	//   ....[1]....
        /*0060*/ 	.word	0x00000e60


	//   ....[2]....
        /*0064*/ 	.word	0x00001010


	//   ....[3]....
        /*0068*/ 	.word	0x00001110


	//   ....[4]....
        /*006c*/ 	.word	0x000011f0


	//   ....[5]....
        /*0070*/ 	.word	0x00001270


	//----- nvinfo : EIATTR_CRS_STACK_SIZE
	.align		4
.L_59:
        /*0074*/ 	.byte	0x04, 0x1e
        /*0076*/ 	.short	(.L_61 - .L_60)
.L_60:
        /*0078*/ 	.word	0x00000000


	//----- nvinfo : EIATTR_CBANK_PARAM_SIZE
	.align		4
.L_61:
        /*007c*/ 	.byte	0x03, 0x19
        /*007e*/ 	.short	0x0018


	//----- nvinfo : EIATTR_PARAM_CBANK
	.align		4
        /*0080*/ 	.byte	0x04, 0x0a
        /*0082*/ 	.short	(.L_63 - .L_62)
	.align		4
.L_62:
        /*0084*/ 	.word	index@(.nv.constant0._Z4sortPiS_ii)
        /*0088*/ 	.short	0x0380
        /*008a*/ 	.short	0x0018


	//----- nvinfo : EIATTR_SW_WAR
	.align		4
.L_63:
        /*008c*/ 	.byte	0x04, 0x36
        /*008e*/ 	.short	(.L_65 - .L_64)
.L_64:
        /*0090*/ 	.word	0x00000008
.L_65:


//--------------------- .nv.info._Z11distances33PiS_iii --------------------------
	.section	.nv.info._Z11distances33PiS_iii,"",@"SHT_CUDA_INFO"
	.sectionflags	@""
	.align	4


	//----- nvinfo : EIATTR_CUDA_API_VERSION
	.align		4
        /*0000*/ 	.byte	0x04, 0x37
        /*0002*/ 	.short	(.L_67 - .L_66)
.L_66:
        /*0004*/ 	.word	0x00000082


	//----- nvinfo : EIATTR_KPARAM_INFO
	.align		4
.L_67:
        /*0008*/ 	.byte	0x04, 0x17
        /*000a*/ 	.short	(.L_69 - .L_68)
.L_68:
        /*000c*/ 	.word	0x00000000
        /*0010*/ 	.short	0x0004
        /*0012*/ 	.short	0x0018
        /*0014*/ 	.byte	0x00, 0xf0, 0x11, 0x00


	//----- nvinfo : EIATTR_KPARAM_INFO
	.align		4
.L_69:
        /*0018*/ 	.byte	0x04, 0x17
        /*001a*/ 	.short	(.L_71 - .L_70)
.L_70:
        /*001c*/ 	.word	0x00000000
        /*0020*/ 	.short	0x0003
        /*0022*/ 	.short	0x0014
        /*0024*/ 	.byte	0x00, 0xf0, 0x11, 0x00


	//----- nvinfo : EIATTR_KPARAM_INFO
	.align		4
.L_71:
        /*0028*/ 	.byte	0x04, 0x17
        /*002a*/ 	.short	(.L_73 - .L_72)
.L_72:
        /*002c*/ 	.word	0x00000000
        /*0030*/ 	.short	0x0002
        /*0032*/ 	.short	0x0010
        /*0034*/ 	.byte	0x00, 0xf0, 0x11, 0x00


	//----- nvinfo : EIATTR_KPARAM_INFO
	.align		4
.L_73:
        /*0038*/ 	.byte	0x04, 0x17
        /*003a*/ 	.short	(.L_75 - .L_74)
.L_74:
        /*003c*/ 	.word	0x00000000
        /*0040*/ 	.short	0x0001
        /*0042*/ 	.short	0x0008
        /*0044*/ 	.byte	0x00, 0xf5, 0x21, 0x00


	//----- nvinfo : EIATTR_KPARAM_INFO
	.align		4
.L_75:
        /*0048*/ 	.byte	0x04, 0x17
        /*004a*/ 	.short	(.L_77 - .L_76)
.L_76:
        /*004c*/ 	.word	0x00000000
        /*0050*/ 	.short	0x0000
        /*0052*/ 	.short	0x0000
        /*0054*/ 	.byte	0x00, 0xf5, 0x21, 0x00


	//----- nvinfo : EIATTR_SPARSE_MMA_MASK
	.align		4
.L_77:
        /*0058*/ 	.byte	0x03, 0x50
        /*005a*/ 	.short	0x0000


	//----- nvinfo : EIATTR_MAXREG_COUNT
	.align		4
        /*005c*/ 	.byte	0x03, 0x1b
        /*005e*/ 	.short	0x00ff


	//----- nvinfo : EIATTR_NUM_BARRIERS
	.align		4
        /*0060*/ 	.byte	0x02, 0x4c
        /*0062*/ 	.byte	0x01
	.zero		1


	//----- nvinfo : EIATTR_MERCURY_ISA_VERSION
	.align		4
        /*0064*/ 	.byte	0x03, 0x5f
        /*0066*/ 	.short	0x0101


	//----- nvinfo : EIATTR_VRC_CTA_INIT_COUNT
	.align		4
        /*0068*/ 	.byte	0x02, 0x4a
	.zero		1
	.zero		1


	//----- nvinfo : EIATTR_EXIT_INSTR_OFFSETS
	.align		4
        /*006c*/ 	.byte	0x04, 0x1c
        /*006e*/ 	.short	(.L_79 - .L_78)


	//   ....[0]....
.L_78:
        /*0070*/ 	.word	0x00000190


	//   ....[1]....
        /*0074*/ 	.word	0x00000850


	//   ....[2]....
        /*0078*/ 	.word	0x00000870


	//   ....[3]....
        /*007c*/ 	.word	0x000008e0


	//----- nvinfo : EIATTR_CRS_STACK_SIZE
	.align		4
.L_79:
        /*0080*/ 	.byte	0x04, 0x1e
        /*0082*/ 	.short	(.L_81 - .L_80)
.L_80:
        /*0084*/ 	.word	0x00000000


	//----- nvinfo : EIATTR_CBANK_PARAM_SIZE
	.align		4
.L_81:
        /*0088*/ 	.byte	0x03, 0x19
        /*008a*/ 	.short	0x001c


	//----- nvinfo : EIATTR_PARAM_CBANK
	.align		4
        /*008c*/ 	.byte	0x04, 0x0a
        /*008e*/ 	.short	(.L_83 - .L_82)
	.align		4
.L_82:
        /*0090*/ 	.word	index@(.nv.constant0._Z11distances33PiS_iii)
        /*0094*/ 	.short	0x0380
        /*0096*/ 	.short	0x001c


	//----- nvinfo : EIATTR_SW_WAR
	.align		4
.L_83:
        /*0098*/ 	.byte	0x04, 0x36
        /*009a*/ 	.short	(.L_85 - .L_84)
.L_84:
        /*009c*/ 	.word	0x00000008
.L_85:


//--------------------- .nv.info._Z10distances3PiS_iii --------------------------
	.section	.nv.info._Z10distances3PiS_iii,"",@"SHT_CUDA_INFO"
	.sectionflags	@""
	.align	4


	//----- nvinfo : EIATTR_CUDA_API_VERSION
	.align		4
        /*0000*/ 	.byte	0x04, 0x37
        /*0002*/ 	.short	(.L_87 - .L_86)
.L_86:
        /*0004*/ 	.word	0x00000082


	//----- nvinfo : EIATTR_KPARAM_INFO
	.align		4
.L_87:
        /*0008*/ 	.byte	0x04, 0x17
        /*000a*/ 	.short	(.L_89 - .L_88)
.L_88:
        /*000c*/ 	.word	0x00000000
        /*0010*/ 	.short	0x0004
        /*0012*/ 	.short	0x0018
        /*0014*/ 	.byte	0x00, 0xf0, 0x11, 0x00


	//----- nvinfo : EIATTR_KPARAM_INFO
	.align		4
.L_89:
        /*0018*/ 	.byte	0x04, 0x17
        /*001a*/ 	.short	(.L_91 - .L_90)
.L_90:
        /*001c*/ 	.word	0x00000000
        /*0020*/ 	.short	0x0003
        /*0022*/ 	.short	0x0014
        /*0024*/ 	.byte	0x00, 0xf0, 0x11, 0x00


	//----- nvinfo : EIATTR_KPARAM_INFO
	.align		4
.L_91:
        /*0028*/ 	.byte	0x04, 0x17
        /*002a*/ 	.short	(.L_93 - .L_92)
.L_92:
        /*002c*/ 	.word	0x00000000
        /*0030*/ 	.short	0x0002
        /*0032*/ 	.short	0x0010
        /*0034*/ 	.byte	0x00, 0xf0, 0x11, 0x00


	//----- nvinfo : EIATTR_KPARAM_INFO
	.align		4
.L_93:
        /*0038*/ 	.byte	0x04, 0x17
        /*003a*/ 	.short	(.L_95 - .L_94)
.L_94:
        /*003c*/ 	.word	0x00000000
        /*0040*/ 	.short	0x0001
        /*0042*/ 	.short	0x0008
        /*0044*/ 	.byte	0x00, 0xf5, 0x21, 0x00


	//----- nvinfo : EIATTR_KPARAM_INFO
	.align		4
.L_95:
        /*0048*/ 	.byte	0x04, 0x17
        /*004a*/ 	.short	(.L_97 - .L_96)
.L_96:
        /*004c*/ 	.word	0x00000000
        /*0050*/ 	.short	0x0000
        /*0052*/ 	.short	0x0000
        /*0054*/ 	.byte	0x00, 0xf5, 0x21, 0x00


	//----- nvinfo : EIATTR_SPARSE_MMA_MASK
	.align		4
.L_97:
        /*0058*/ 	.byte	0x03, 0x50
        /*005a*/ 	.short	0x0000


	//----- nvinfo : EIATTR_MAXREG_COUNT
	.align		4
        /*005c*/ 	.byte	0x03, 0x1b
        /*005e*/ 	.short	0x00ff


	//----- nvinfo : EIATTR_NUM_BARRIERS
	.align		4
        /*0060*/ 	.byte	0x02, 0x4c
        /*0062*/ 	.byte	0x01
	.zero		1


	//----- nvinfo : EIATTR_MERCURY_ISA_VERSION
	.align		4
        /*0064*/ 	.byte	0x03, 0x5f
        /*0066*/ 	.short	0x0101


	//----- nvinfo : EIATTR_VRC_CTA_INIT_COUNT
	.align		4
        /*0068*/ 	.byte	0x02, 0x4a
	.zero		1
	.zero		1


	//----- nvinfo : EIATTR_EXIT_INSTR_OFFSETS
	.align		4
        /*006c*/ 	.byte	0x04, 0x1c
        /*006e*/ 	.short	(.L_99 - .L_98)


	//   ....[0]....
.L_98:
        /*0070*/ 	.word	0x00000120


	//   ....[1]....
        /*0074*/ 	.word	0x000007c0


	//   ....[2]....
        /*0078*/ 	.word	0x000007e0


	//   ....[3]....
        /*007c*/ 	.word	0x00000850


	//----- nvinfo : EIATTR_CRS_STACK_SIZE
	.align		4
.L_99:
        /*0080*/ 	.byte	0x04, 0x1e
        /*0082*/ 	.short	(.L_101 - .L_100)
.L_100:
        /*0084*/ 	.word	0x00000000


	//----- nvinfo : EIATTR_CBANK_PARAM_SIZE
	.align		4
.L_101:
        /*0088*/ 	.byte	0x03, 0x19
        /*008a*/ 	.short	0x001c


	//----- nvinfo : EIATTR_PARAM_CBANK
	.align		4
        /*008c*/ 	.byte	0x04, 0x0a
        /*008e*/ 	.short	(.L_103 - .L_102)
	.align		4
.L_102:
        /*0090*/ 	.word	index@(.nv.constant0._Z10distances3PiS_iii)
        /*0094*/ 	.short	0x0380
        /*0096*/ 	.short	0x001c


	//----- nvinfo : EIATTR_SW_WAR
	.align		4
.L_103:
        /*0098*/ 	.byte	0x04, 0x36
        /*009a*/ 	.short	(.L_105 - .L_104)
.L_104:
        /*009c*/ 	.word	0x00000008
.L_105:


//--------------------- .nv.info._Z10distances2PiS_ii --------------------------
	.section	.nv.info._Z10distances2PiS_ii,"",@"SHT_CUDA_INFO"
	.sectionflags	@""
	.align	4


	//----- nvinfo : EIATTR_CUDA_API_VERSION
	.align		4
        /*0000*/ 	.byte	0x04, 0x37
        /*0002*/ 	.short	(.L_107 - .L_106)
.L_106:
        /*0004*/ 	.word	0x00000082


	//----- nvinfo : EIATTR_KPARAM_INFO
	.align		4
.L_107:
        /*0008*/ 	.byte	0x04, 0x17
        /*000a*/ 	.short	(.L_109 - .L_108)
.L_108:
        /*000c*/ 	.word	0x00000000
        /*0010*/ 	.short	0x0003
        /*0012*/ 	.short	0x0014
        /*0014*/ 	.byte	0x00, 0xf0, 0x11, 0x00


	//----- nvinfo : EIATTR_KPARAM_INFO
	.align		4
.L_109:
        /*0018*/ 	.byte	0x04, 0x17
        /*001a*/ 	.short	(.L_111 - .L_110)
.L_110:
        /*001c*/ 	.word	0x00000000
        /*0020*/ 	.short	0x0002
        /*0022*/ 	.short	0x0010
        /*0024*/ 	.byte	0x00, 0xf0, 0x11, 0x00


	//----- nvinfo : EIATTR_KPARAM_INFO
	.align		4
.L_111:
        /*0028*/ 	.byte	0x04, 0x17
        /*002a*/ 	.short	(.L_113 - .L_112)
.L_112:
        /*002c*/ 	.word	0x00000000
        /*0030*/ 	.short	0x0001
        /*0032*/ 	.short	0x0008
        /*0034*/ 	.byte	0x00, 0xf5, 0x21, 0x00


	//----- nvinfo : EIATTR_KPARAM_INFO
	.align		4
.L_113:
        /*0038*/ 	.byte	0x04, 0x17
        /*003a*/ 	.short	(.L_115 - .L_114)
.L_114:
        /*003c*/ 	.word	0x00000000
        /*0040*/ 	.short	0x0000
        /*0042*/ 	.short	0x0000
        /*0044*/ 	.byte	0x00, 0xf5, 0x21, 0x00


	//----- nvinfo : EIATTR_SPARSE_MMA_MASK
	.align		4
.L_115:
        /*0048*/ 	.byte	0x03, 0x50
        /*004a*/ 	.short	0x0000


	//----- nvinfo : EIATTR_MAXREG_COUNT
	.align		4
        /*004c*/ 	.byte	0x03, 0x1b
        /*004e*/ 	.short	0x00ff


	//----- nvinfo : EIATTR_NUM_BARRIERS
	.align		4
        /*0050*/ 	.byte	0x02, 0x4c
        /*0052*/ 	.byte	0x01
	.zero		1


	//----- nvinfo : EIATTR_MERCURY_ISA_VERSION
	.align		4
        /*0054*/ 	.byte	0x03, 0x5f
        /*0056*/ 	.short	0x0101


	//----- nvinfo : EIATTR_VRC_CTA_INIT_COUNT
	.align		4
        /*0058*/ 	.byte	0x02, 0x4a
	.zero		1
	.zero		1


	//----- nvinfo : EIATTR_EXIT_INSTR_OFFSETS
	.align		4
        /*005c*/ 	.byte	0x04, 0x1c
        /*005e*/ 	.short	(.L_117 - .L_116)


	//   ....[0]....
.L_116:
        /*0060*/ 	.word	0x000000a0


	//   ....[1]....
        /*0064*/ 	.word	0x00000680


	//   ....[2]....
        /*0068*/ 	.word	0x000006a0


	//   ....[3]....
        /*006c*/ 	.word	0x00000710


	//----- nvinfo : EIATTR_CRS_STACK_SIZE
	.align		4
.L_117:
        /*0070*/ 	.byte	0x04, 0x1e
        /*0072*/ 	.short	(.L_119 - .L_118)
.L_118:
        /*0074*/ 	.word	0x00000000


	//----- nvinfo : EIATTR_CBANK_PARAM_SIZE
	.align		4
.L_119:
        /*0078*/ 	.byte	0x03, 0x19
        /*007a*/ 	.short	0x0018


	//----- nvinfo : EIATTR_PARAM_CBANK
	.align		4
        /*007c*/ 	.byte	0x04, 0x0a
        /*007e*/ 	.short	(.L_121 - .L_120)
	.align		4
.L_120:
        /*0080*/ 	.word	index@(.nv.constant0._Z10distances2PiS_ii)
        /*0084*/ 	.short	0x0380
        /*0086*/ 	.short	0x0018


	//----- nvinfo : EIATTR_SW_WAR
	.align		4
.L_121:
        /*0088*/ 	.byte	0x04, 0x36
        /*008a*/ 	.short	(.L_123 - .L_122)
.L_122:
        /*008c*/ 	.word	0x00000008
.L_123:


//--------------------- .nv.callgraph             --------------------------
	.section	.nv.callgraph,"",@"SHT_CUDA_CALLGRAPH"
	.align	4
	.sectionentsize	8
	.align		4
        /*0000*/ 	.word	0x00000000
	.align		4
        /*0004*/ 	.word	0xffffffff
	.align		4
        /*0008*/ 	.word	0x00000000
	.align		4
        /*000c*/ 	.word	0xfffffffe
	.align		4
        /*0010*/ 	.word	0x00000000
	.align		4
        /*0014*/ 	.word	0xfffffffd
	.align		4
        /*0018*/ 	.word	0x00000000
	.align		4
        /*001c*/ 	.word	0xfffffffc


//--------------------- .text._Z5ssortPiS_ii      --------------------------
	.section	.text._Z5ssortPiS_ii,"ax",@progbits
	.align	128
        .global         _Z5ssortPiS_ii
        .type           _Z5ssortPiS_ii,@function
        .size           _Z5ssortPiS_ii,(.L_x_101 - _Z5ssortPiS_ii)
        .other          _Z5ssortPiS_ii,@"STO_CUDA_ENTRY STV_DEFAULT"
_Z5ssortPiS_ii:
.text._Z5ssortPiS_ii:
[----:B------:R-:W0:Y:S01]  /*0000*/  LDC R1, c[0x0][0x37c] ;  /* 0x0000df00ff017b82 */ /* 0x000e220000000800 */
[----:B------:R-:W1:Y:S01]  /*0010*/  S2R R20, SR_CTAID.X ;  /* 0x0000000000147919 */ /* 0x000e620000002500 */
[----:B------:R-:W1:Y:S01]  /*0020*/  LDCU UR4, c[0x0][0x360] ;  /* 0x00006c00ff0477ac */ /* 0x000e620008000800 */
[----:B0-----:R-:W-:Y:S01]  /*0030*/  VIADD R1, R1, 0xffffff80 ;  /* 0xffffff8001017836 */ /* 0x001fe20000000000 */
[----:B------:R-:W1:Y:S01]  /*0040*/  S2R R3, SR_TID.X ;  /* 0x0000000000037919 */ /* 0x000e620000002100 */
[----:B------:R-:W0:Y:S01]  /*0050*/  LDCU UR5, c[0x0][0x390] ;  /* 0x00007200ff0577ac */ /* 0x000e220008000800 */
[----:B-1----:R-:W-:-:S05]  /*0060*/  IMAD R20, R20, UR4, R3 ;  /* 0x0000000414147c24 */ /* 0x002fca000f8e0203 */
[----:B0-----:R-:W-:-:S13]  /*0070*/  ISETP.GE.AND P0, PT, R20, UR5, PT ;  /* 0x0000000514007c0c */ /* 0x001fda000bf06270 */
[----:B------:R-:W-:Y:S05]  /*0080*/  @P0 EXIT ;  /* 0x000000000000094d */ /* 0x000fea0003800000 */
[----:B------:R-:W0:Y:S01]  /*0090*/  LDC R21, c[0x0][0x394] ;  /* 0x0000e500ff157b82 */ /* 0x000e220000000800 */
[----:B------:R-:W1:Y:S01]  /*00a0*/  LDCU.64 UR6, c[0x0][0x358] ;  /* 0x00006b00ff0677ac */ /* 0x000e620008000a00 */
[----:B------:R-:W-:Y:S02]  /*00b0*/  IMAD.MOV.U32 R26, RZ, RZ, RZ ;  /* 0x000000ffff1a7224 */ /* 0x000fe400078e00ff */
[----:B------:R-:W-:Y:S01]  /*00c0*/  IMAD.MOV.U32 R0, RZ, RZ, R1 ;  /* 0x000000ffff007224 */ /* 0x000fe200078e0001 */
[C---:B0-----:R-:W-:Y:S01]  /*00d0*/  ISETP.GE.AND P0, PT, R21.reuse, 0x1, PT ;  /* 0x000000011500780c */ /* 0x041fe20003f06270 */
[----:B------:R-:W-:-:S12]  /*00e0*/  VIADD R28, R21, 0xffffffff ;  /* 0xffffffff151c7836 */ /* 0x000fd80000000000 */
[----:B-1----:R-:W-:Y:S05]  /*00f0*/  @!P0 BRA `(.L_x_0) ;  /* 0x0000000c00088947 */ /* 0x002fea0003800000 */
[----:B------:R-:W-:Y:S01]  /*0100*/  ISETP.GE.U32.AND P2, PT, R28, 0xf, PT ;  /* 0x0000000f1c00780c */ /* 0x000fe20003f46070 */
[----:B------:R-:W-:Y:S01]  /*0110*/  IMAD.MOV.U32 R23, RZ, RZ, RZ ;  /* 0x000000ffff177224 */ /* 0x000fe200078e00ff */
[----:B------:R-:W-:Y:S01]  /*0120*/  LOP3.LUT R29, R21, 0xf, RZ, 0xc0, !PT ;  /* 0x0000000f151d7812 */ /* 0x000fe200078ec0ff */
[----:B------:R-:W-:-:S03]  /*0130*/  IMAD.MOV.U32 R26, RZ, RZ, RZ ;  /* 0x000000ffff1a7224 */ /* 0x000fc600078e00ff */
[----:B------:R-:W-:-:S07]  /*0140*/  ISETP.NE.AND P1, PT, R29, RZ, PT ;  /* 0x000000ff1d00720c */ /* 0x000fce0003f25270 */
[----:B------:R-:W-:Y:S06]  /*0150*/  @!P2 BRA `(.L_x_1) ;  /* 0x000000040064a947 */ /* 0x000fec0003800000 */
[----:B------:R-:W0:Y:S01]  /*0160*/  LDC.64 R2, c[0x0][0x380] ;  /* 0x0000e000ff027b82 */ /* 0x000e220000000a00 */
[----:B------:R-:W-:Y:S01]  /*0170*/  LOP3.LUT R23, R21, 0x7ffffff0, RZ, 0xc0, !PT ;  /* 0x7ffffff015177812 */ /* 0x000fe200078ec0ff */
[----:B------:R-:W-:Y:S02]  /*0180*/  IMAD.MOV.U32 R26, RZ, RZ, RZ ;  /* 0x000000ffff1a7224 */ /* 0x000fe400078e00ff */
[----:B------:R-:W-:-:S07]  /*0190*/  IMAD.MOV.U32 R4, RZ, RZ, RZ ;  /* 0x000000ffff047224 */ /* 0x000fce00078e00ff */
.L_x_2:
[----:B------:R-:W-:-:S04]  /*01a0*/  IMAD R7, R20, UR5, R4 ;  /* 0x0000000514077c24 */ /* 0x000fc8000f8e0204 */
[----:B0-----:R-:W-:-:S05]  /*01b0*/  IMAD.WIDE R6, R7, 0x4, R2 ;  /* 0x0000000407067825 */ /* 0x001fca00078e0202 */
[----:B------:R-:W2:Y:S04]  /*01c0*/  LDG.E R17, desc[UR6][R6.64] ;  /* 0x0000000606117981 */ /* 0x000ea8000c1e1900 */
[----:B------:R-:W3:Y:S04]  /*01d0*/  LDG.E R18, desc[UR6][R6.64+0x4] ;  /* 0x0000040606127981 */ /* 0x000ee8000c1e1900 */
[----:B------:R-:W4:Y:S04]  /*01e0*/  LDG.E R11, desc[UR6][R6.64+0x8] ;  /* 0x00000806060b7981 */ /* 0x000f28000c1e1900 */
[----:B------:R-:W5:Y:S04]  /*01f0*/  LDG.E R16, desc[UR6][R6.64+0xc] ;  /* 0x00000c0606107981 */ /* 0x000f68000c1e1900 */
        /* <DEDUP_REMOVED lines=10> */
[----:B------:R-:W5:Y:S01]  /*02a0*/  LDG.E R25, desc[UR6][R6.64+0x38] ;  /* 0x0000380606197981 */ /* 0x000f62000c1e1900 */
[----:B--2---:R-:W-:-:S02]  /*02b0*/  ISETP.GT.AND P3, PT, R17, R26, PT ;  /* 0x0000001a1100720c */ /* 0x004fc40003f64270 */
[----:B------:R-:W-:Y:S02]  /*02c0*/  VIMNMX R17, PT, PT, R17, R26, !PT ;  /* 0x0000001a11117248 */ /* 0x000fe40007fe0100 */
[----:B------:R0:W2:Y:S02]  /*02d0*/  LDG.E R26, desc[UR6][R6.64+0x3c] ;  /* 0x00003c06061a7981 */ /* 0x0000a4000c1e1900 */
[----:B---3--:R-:W-:Y:S02]  /*02e0*/  ISETP.GT.AND P2, PT, R18, R17, PT ;  /* 0x000000111200720c */ /* 0x008fe40003f44270 */
[----:B------:R-:W-:-:S04]  /*02f0*/  VIMNMX R18, PT, PT, R17, R18, !PT ;  /* 0x0000001211127248 */ /* 0x000fc80007fe0100 */
[----:B----4-:R-:W-:Y:S02]  /*0300*/  ISETP.GT.AND P5, PT, R11, R18, PT ;  /* 0x000000120b00720c */ /* 0x010fe40003fa4270 */
[----:B------:R-:W-:-:S04]  /*0310*/  VIMNMX R11, PT, PT, R18, R11, !PT ;  /* 0x0000000b120b7248 */ /* 0x000fc80007fe0100 */
[----:B-----5:R-:W-:Y:S02]  /*0320*/  VIMNMX R17, PT, PT, R11, R16, !PT ;  /* 0x000000100b117248 */ /* 0x020fe40007fe0100 */
[----:B------:R-:W-:Y:S02]  /*0330*/  ISETP.GT.AND P6, PT, R16, R11, PT ;  /* 0x0000000b1000720c */ /* 0x000fe40003fc4270 */
[----:B------:R-:W-:Y:S02]  /*0340*/  VIMNMX R18, PT, PT, R17, R10, !PT ;  /* 0x0000000a11127248 */ /* 0x000fe40007fe0100 */
[----:B------:R-:W-:Y:S02]  /*0350*/  SEL R16, R4, R19, P3 ;  /* 0x0000001304107207 */ /* 0x000fe40001800000 */
[----:B------:R-:W-:Y:S02]  /*0360*/  ISETP.GT.AND P4, PT, R10, R17, PT ;  /* 0x000000110a00720c */ /* 0x000fe40003f84270 */
[----:B------:R-:W-:-:S02]  /*0370*/  ISETP.GT.AND P3, PT, R5, R18, PT ;  /* 0x000000120500720c */ /* 0x000fc40003f64270 */
[----:B------:R-:W-:Y:S01]  /*0380*/  VIMNMX R17, PT, PT, R18, R5, !PT ;  /* 0x0000000512117248 */ /* 0x000fe20007fe0100 */
[C---:B------:R-:W-:Y:S02]  /*0390*/  VIADD R5, R4.reuse, 0x1 ;  /* 0x0000000104057836 */ /* 0x040fe40000000000 */
[C---:B------:R-:W-:Y:S02]  /*03a0*/  IMAD R27, R4.reuse, 0x4, R0 ;  /* 0x00000004041b7824 */ /* 0x040fe400078e0200 */
[C---:B0-----:R-:W-:Y:S01]  /*03b0*/  VIADD R6, R4.reuse, 0x2 ;  /* 0x0000000204067836 */ /* 0x041fe20000000000 */
[----:B------:R-:W-:Y:S01]  /*03c0*/  SEL R11, R5, R16, P2 ;  /* 0x00000010050b7207 */ /* 0x000fe20001000000 */
[----:B------:R-:W-:Y:S01]  /*03d0*/  VIADD R7, R4, 0x3 ;  /* 0x0000000304077836 */ /* 0x000fe20000000000 */
[----:B------:R-:W-:Y:S02]  /*03e0*/  ISETP.GT.AND P2, PT, R8, R17, PT ;  /* 0x000000110800720c */ /* 0x000fe40003f44270 */
[----:B------:R-:W-:-:S02]  /*03f0*/  VIMNMX R8, PT, PT, R17, R8, !PT ;  /* 0x0000000811087248 */ /* 0x000fc40007fe0100 */
[----:B------:R0:W-:Y:S02]  /*0400*/  STL.128 [R27], R4 ;  /* 0x000000041b007387 */ /* 0x0001e40000100c00 */
[----:B------:R-:W-:-:S04]  /*0410*/  VIMNMX R17, PT, PT, R8, R9, !PT ;  /* 0x0000000908117248 */ /* 0x000fc80007fe0100 */
[----:B------:R-:W-:Y:S01]  /*0420*/  VIMNMX R18, PT, PT, R17, R12, !PT ;  /* 0x0000000c11127248 */ /* 0x000fe20007fe0100 */
[----:B------:R-:W-:Y:S01]  /*0430*/  VIADD R10, R4, 0x6 ;  /* 0x00000006040a7836 */ /* 0x000fe20000000000 */
[----:B0-----:R-:W-:Y:S02]  /*0440*/  @!P6 SEL R7, R6, R11, P5 ;  /* 0x0000000b0607e207 */ /* 0x001fe40002800000 */
[----:B------:R-:W-:Y:S01]  /*0450*/  ISETP.GT.AND P5, PT, R9, R8, PT ;  /* 0x000000080900720c */ /* 0x000fe20003fa4270 */
[C---:B------:R-:W-:Y:S02]  /*0460*/  VIADD R8, R4.reuse, 0x4 ;  /* 0x0000000404087836 */ /* 0x040fe40000000000 */
[----:B------:R-:W-:-:S03]  /*0470*/  VIADD R9, R4, 0x5 ;  /* 0x0000000504097836 */ /* 0x000fc60000000000 */
[----:B------:R-:W-:Y:S01]  /*0480*/  SEL R16, R8, R7, P4 ;  /* 0x0000000708107207 */ /* 0x000fe20002000000 */
[----:B------:R-:W-:Y:S01]  /*0490*/  VIADD R11, R4, 0x7 ;  /* 0x00000007040b7836 */ /* 0x000fe20000000000 */
[----:B------:R-:W-:Y:S02]  /*04a0*/  VIMNMX R7, PT, PT, R18, R13, !PT ;  /* 0x0000000d12077248 */ /* 0x000fe40007fe0100 */
[----:B------:R-:W-:Y:S02]  /*04b0*/  SEL R5, R9, R16, P3 ;  /* 0x0000001009057207 */ /* 0x000fe40001800000 */
[----:B------:R-:W-:Y:S01]  /*04c0*/  VIMNMX R6, PT, PT, R7, R14, !PT ;  /* 0x0000000e07067248 */ /* 0x000fe20007fe0100 */
[----:B------:R0:W-:Y:S01]  /*04d0*/  STL.128 [R27+0x10], R8 ;  /* 0x000010081b007387 */ /* 0x0001e20000100c00 */
[----:B------:R-:W-:Y:S01]  /*04e0*/  ISETP.GT.AND P6, PT, R12, R17, PT ;  /* 0x000000110c00720c */ /* 0x000fe20003fc4270 */
[C---:B------:R-:W-:Y:S01]  /*04f0*/  VIADD R12, R4.reuse, 0x8 ;  /* 0x00000008040c7836 */ /* 0x040fe20000000000 */
[----:B------:R-:W-:Y:S01]  /*0500*/  ISETP.GT.AND P4, PT, R13, R18, PT ;  /* 0x000000120d00720c */ /* 0x000fe20003f84270 */
[----:B------:R-:W-:Y:S01]  /*0510*/  VIADD R13, R4, 0x9 ;  /* 0x00000009040d7836 */ /* 0x000fe20000000000 */
[----:B------:R-:W-:Y:S01]  /*0520*/  ISETP.GT.AND P3, PT, R14, R7, PT ;  /* 0x000000070e00720c */ /* 0x000fe20003f64270 */
[----:B------:R-:W-:Y:S01]  /*0530*/  VIADD R14, R4, 0xa ;  /* 0x0000000a040e7836 */ /* 0x000fe20000000000 */
[----:B0-----:R-:W-:-:S02]  /*0540*/  @!P5 SEL R11, R10, R5, P2 ;  /* 0x000000050a0bd207 */ /* 0x001fc40001000000 */
[----:B------:R-:W-:Y:S02]  /*0550*/  ISETP.GT.AND P2, PT, R15, R6, PT ;  /* 0x000000060f00720c */ /* 0x000fe40003f44270 */
[----:B------:R-:W-:Y:S02]  /*0560*/  VIMNMX R9, PT, PT, R6, R15, !PT ;  /* 0x0000000f06097248 */ /* 0x000fe40007fe0100 */
[----:B------:R-:W-:Y:S01]  /*0570*/  SEL R6, R12, R11, P6 ;  /* 0x0000000b0c067207 */ /* 0x000fe20003000000 */
[C---:B------:R-:W-:Y:S01]  /*0580*/  VIADD R15, R4.reuse, 0xb ;  /* 0x0000000b040f7836 */ /* 0x040fe20000000000 */
[----:B------:R-:W-:Y:S02]  /*0590*/  VIMNMX R5, PT, PT, R9, R22, !PT ;  /* 0x0000001609057248 */ /* 0x000fe40007fe0100 */
[----:B------:R-:W-:Y:S01]  /*05a0*/  SEL R7, R13, R6, P4 ;  /* 0x000000060d077207 */ /* 0x000fe20002000000 */
[C---:B------:R-:W-:Y:S01]  /*05b0*/  VIADD R16, R4.reuse, 0xc ;  /* 0x0000000c04107836 */ /* 0x040fe20000000000 */
[----:B------:R0:W-:Y:S01]  /*05c0*/  STL.128 [R27+0x20], R12 ;  /* 0x0000200c1b007387 */ /* 0x0001e20000100c00 */
[C---:B------:R-:W-:Y:S01]  /*05d0*/  VIADD R17, R4.reuse, 0xd ;  /* 0x0000000d04117836 */ /* 0x040fe20000000000 */
[----:B------:R-:W-:Y:S01]  /*05e0*/  VIMNMX R8, PT, PT, R5, R24, !PT ;  /* 0x0000001805087248 */ /* 0x000fe20007fe0100 */
[----:B------:R-:W-:Y:S01]  /*05f0*/  VIADD R18, R4, 0xe ;  /* 0x0000000e04127836 */ /* 0x000fe20000000000 */
[----:B------:R-:W-:Y:S01]  /*0600*/  ISETP.GT.AND P4, PT, R22, R9, PT ;  /* 0x000000091600720c */ /* 0x000fe20003f84270 */
[----:B------:R-:W-:-:S02]  /*0610*/  VIADD R19, R4, 0xf ;  /* 0x0000000f04137836 */ /* 0x000fc40000000000 */
[----:B------:R-:W-:Y:S01]  /*0620*/  VIADD R4, R4, 0x10 ;  /* 0x0000001004047836 */ /* 0x000fe20000000000 */
[----:B------:R-:W-:Y:S02]  /*0630*/  VIMNMX R11, PT, PT, R8, R25, !PT ;  /* 0x00000019080b7248 */ /* 0x000fe40007fe0100 */
[----:B0-----:R-:W-:-:S04]  /*0640*/  @!P2 SEL R15, R14, R7, P3 ;  /* 0x000000070e0fa207 */ /* 0x001fc80001800000 */
[----:B------:R-:W-:Y:S02]  /*0650*/  SEL R6, R16, R15, P4 ;  /* 0x0000000f10067207 */ /* 0x000fe40002000000 */
[----:B------:R-:W-:Y:S02]  /*0660*/  ISETP.NE.AND P4, PT, R4, R23, PT ;  /* 0x000000170400720c */ /* 0x000fe40003f85270 */
[----:B------:R-:W-:Y:S01]  /*0670*/  ISETP.GT.AND P2, PT, R24, R5, PT ;  /* 0x000000051800720c */ /* 0x000fe20003f44270 */
[----:B------:R0:W-:Y:S01]  /*0680*/  STL.128 [R27+0x30], R16 ;  /* 0x000030101b007387 */ /* 0x0001e20000100c00 */
[----:B------:R-:W-:Y:S02]  /*0690*/  ISETP.GT.AND P3, PT, R25, R8, PT ;  /* 0x000000081900720c */ /* 0x000fe40003f64270 */
[----:B0-----:R-:W-:Y:S02]  /*06a0*/  SEL R17, R17, R6, P2 ;  /* 0x0000000611117207 */ /* 0x001fe40001000000 */
[----:B--2---:R-:W-:-:S02]  /*06b0*/  ISETP.GT.AND P5, PT, R26, R11, PT ;  /* 0x0000000b1a00720c */ /* 0x004fc40003fa4270 */
[----:B------:R-:W-:-:S11]  /*06c0*/  VIMNMX R26, PT, PT, R11, R26, !PT ;  /* 0x0000001a0b1a7248 */ /* 0x000fd60007fe0100 */
[----:B------:R-:W-:Y:S01]  /*06d0*/  @!P5 SEL R19, R18, R17, P3 ;  /* 0x000000111213d207 */ /* 0x000fe20001800000 */
[----:B------:R-:W-:Y:S06]  /*06e0*/  @P4 BRA `(.L_x_2) ;  /* 0xfffffff800ac4947 */ /* 0x000fec000383ffff */
.L_x_1:
[----:B------:R-:W-:Y:S05]  /*06f0*/  @!P1 BRA `(.L_x_0) ;  /* 0x0000000400889947 */ /* 0x000fea0003800000 */
[----:B------:R-:W-:Y:S02]  /*0700*/  ISETP.GE.U32.AND P2, PT, R29, 0x8, PT ;  /* 0x000000081d00780c */ /* 0x000fe40003f46070 */
[----:B------:R-:W-:-:S04]  /*0710*/  LOP3.LUT R14, R21, 0x7, RZ, 0xc0, !PT ;  /* 0x00000007150e7812 */ /* 0x000fc800078ec0ff */
[----:B------:R-:W-:-:S07]  /*0720*/  ISETP.NE.AND P1, PT, R14, RZ, PT ;  /* 0x000000ff0e00720c */ /* 0x000fce0003f25270 */
[----:B------:R-:W-:Y:S06]  /*0730*/  @!P2 BRA `(.L_x_3) ;  /* 0x0000000000c0a947 */ /* 0x000fec0003800000 */
[----:B------:R-:W0:Y:S01]  /*0740*/  LDC.64 R2, c[0x0][0x380] ;  /* 0x0000e000ff027b82 */ /* 0x000e220000000a00 */
        /* <DEDUP_REMOVED lines=9> */
[----:B------:R0:W5:Y:S02]  /*07e0*/  LDG.E R7, desc[UR6][R2.64+0x1c] ;  /* 0x00001c0602077981 */ /* 0x000164000c1e1900 */
[----:B0-----:R-:W-:-:S02]  /*07f0*/  VIADD R2, R23, 0x2 ;  /* 0x0000000217027836 */ /* 0x001fc40000000000 */
[----:B------:R-:W-:Y:S01]  /*0800*/  VIADD R3, R23, 0x3 ;  /* 0x0000000317037836 */ /* 0x000fe20000000000 */
[----:B--2---:R-:W-:Y:S02]  /*0810*/  VIMNMX R8, PT, PT, R26, R11, !PT ;  /* 0x0000000b1a087248 */ /* 0x004fe40007fe0100 */
[----:B------:R-:W-:Y:S02]  /*0820*/  ISETP.GT.AND P2, PT, R11, R26, PT ;  /* 0x0000001a0b00720c */ /* 0x000fe40003f44270 */
[----:B---3--:R-:W-:Y:S02]  /*0830*/  VIMNMX R9, PT, PT, R8, R13, !PT ;  /* 0x0000000d08097248 */ /* 0x008fe40007fe0100 */
[----:B------:R-:W-:Y:S01]  /*0840*/  ISETP.GT.AND P3, PT, R13, R8, PT ;  /* 0x000000080d00720c */ /* 0x000fe20003f64270 */
[----:B------:R-:W-:Y:S01]  /*0850*/  IMAD R8, R23, 0x4, R0 ;  /* 0x0000000417087824 */ /* 0x000fe200078e0200 */
[----:B----4-:R-:W-:Y:S01]  /*0860*/  VIMNMX R10, PT, PT, R9, R4, !PT ;  /* 0x00000004090a7248 */ /* 0x010fe20007fe0100 */
[----:B------:R-:W-:Y:S01]  /*0870*/  VIADD R13, R23, 0x1 ;  /* 0x00000001170d7836 */ /* 0x000fe20000000000 */
[----:B------:R-:W-:-:S02]  /*0880*/  ISETP.GT.AND P4, PT, R4, R9, PT ;  /* 0x000000090400720c */ /* 0x000fc40003f84270 */
[----:B-----5:R-:W-:Y:S01]  /*0890*/  VIMNMX R12, PT, PT, R10, R15, !PT ;  /* 0x0000000f0a0c7248 */ /* 0x020fe20007fe0100 */
[----:B------:R-:W-:Y:S01]  /*08a0*/  STL [R8+0x8], R2 ;  /* 0x0000080208007387 */ /* 0x000fe20000100800 */
[----:B------:R-:W-:Y:S01]  /*08b0*/  ISETP.GT.AND P5, PT, R15, R10, PT ;  /* 0x0000000a0f00720c */ /* 0x000fe20003fa4270 */
[----:B------:R-:W-:Y:S01]  /*08c0*/  VIADD R10, R23, 0x4 ;  /* 0x00000004170a7836 */ /* 0x000fe20000000000 */
[----:B------:R-:W-:Y:S01]  /*08d0*/  VIMNMX R11, PT, PT, R12, R5, !PT ;  /* 0x000000050c0b7248 */ /* 0x000fe20007fe0100 */
[----:B------:R0:W-:Y:S03]  /*08e0*/  STL [R8+0x4], R13 ;  /* 0x0000040d08007387 */ /* 0x0001e60000100800 */
[----:B------:R-:W-:Y:S01]  /*08f0*/  VIMNMX R15, PT, PT, R11, R16, !PT ;  /* 0x000000100b0f7248 */ /* 0x000fe20007fe0100 */
[----:B------:R-:W-:Y:S03]  /*0900*/  STL [R8+0x10], R10 ;  /* 0x0000100a08007387 */ /* 0x000fe60000100800 */
[----:B------:R-:W-:Y:S01]  /*0910*/  VIMNMX R26, PT, PT, R15, R6, !PT ;  /* 0x000000060f1a7248 */ /* 0x000fe20007fe0100 */
[----:B------:R1:W-:Y:S01]  /*0920*/  STL [R8+0xc], R3 ;  /* 0x00000c0308007387 */ /* 0x0003e20000100800 */
[C---:B0-----:R-:W-:Y:S01]  /*0930*/  @!P3 SEL R13, R23.reuse, R19, P2 ;  /* 0x00000013170db207 */ /* 0x041fe20001000000 */
[C---:B------:R-:W-:Y:S01]  /*0940*/  VIADD R19, R23.reuse, 0x7 ;  /* 0x0000000717137836 */ /* 0x040fe20000000000 */
[----:B------:R-:W-:Y:S01]  /*0950*/  ISETP.GT.AND P3, PT, R16, R11, PT ;  /* 0x0000000b1000720c */ /* 0x000fe20003f64270 */
[----:B------:R-:W-:Y:S01]  /*0960*/  VIADD R16, R23, 0x6 ;  /* 0x0000000617107836 */ /* 0x000fe20000000000 */
[----:B------:R-:W-:Y:S01]  /*0970*/  ISETP.GT.AND P2, PT, R7, R26, PT ;  /* 0x0000001a0700720c */ /* 0x000fe20003f44270 */
[----:B------:R-:W-:Y:S01]  /*0980*/  VIADD R11, R23, 0x5 ;  /* 0x00000005170b7836 */ /* 0x000fe20000000000 */
[----:B------:R0:W-:Y:S01]  /*0990*/  STL [R8], R23 ;  /* 0x0000001708007387 */ /* 0x0001e20000100800 */
[----:B------:R-:W-:-:S02]  /*09a0*/  VIMNMX R26, PT, PT, R26, R7, !PT ;  /* 0x000000071a1a7248 */ /* 0x000fc40007fe0100 */
[----:B-1----:R-:W-:Y:S01]  /*09b0*/  @!P5 SEL R3, R2, R13, P4 ;  /* 0x0000000d0203d207 */ /* 0x002fe20002000000 */
[----:B------:R-:W-:Y:S01]  /*09c0*/  STL [R8+0x18], R16 ;  /* 0x0000181008007387 */ /* 0x000fe20000100800 */
[----:B------:R-:W-:Y:S02]  /*09d0*/  ISETP.GT.AND P4, PT, R5, R12, PT ;  /* 0x0000000c0500720c */ /* 0x000fe40003f84270 */
[----:B------:R-:W-:Y:S01]  /*09e0*/  ISETP.GT.AND P5, PT, R6, R15, PT ;  /* 0x0000000f0600720c */ /* 0x000fe20003fa4270 */
[----:B------:R1:W-:Y:S01]  /*09f0*/  STL [R8+0x14], R11 ;  /* 0x0000140b08007387 */ /* 0x0003e20000100800 */
[----:B0-----:R-:W-:-:S03]  /*0a00*/  VIADD R23, R23, 0x8 ;  /* 0x0000000817177836 */ /* 0x001fc60000000000 */
[----:B------:R0:W-:Y:S01]  /*0a10*/  STL [R8+0x1c], R19 ;  /* 0x00001c1308007387 */ /* 0x0001e20000100800 */
[----:B-1----:R-:W-:-:S04]  /*0a20*/  @!P3 SEL R11, R10, R3, P4 ;  /* 0x000000030a0bb207 */ /* 0x002fc80002000000 */
[----:B0-----:R-:W-:-:S07]  /*0a30*/  @!P2 SEL R19, R16, R11, P5 ;  /* 0x0000000b1013a207 */ /* 0x001fce0002800000 */
.L_x_3:
        /* <DEDUP_REMOVED lines=11> */
[----:B------:R-:W5:Y:S01]  /*0af0*/  LDG.E R13, desc[UR6][R2.64+0xc] ;  /* 0x00000c06020d7981 */ /* 0x000f62000c1e1900 */
[----:B------:R-:W-:-:S02]  /*0b00*/  IMAD R4, R23, 0x4, R0 ;  /* 0x0000000417047824 */ /* 0x000fc400078e0200 */
[----:B------:R-:W-:-:S03]  /*0b10*/  VIADD R7, R23, 0x1 ;  /* 0x0000000117077836 */ /* 0x000fc60000000000 */
[----:B------:R-:W-:Y:S04]  /*0b20*/  STL [R4], R23 ;  /* 0x0000001704007387 */ /* 0x000fe80000100800 */
[----:B------:R0:W-:Y:S01]  /*0b30*/  STL [R4+0x4], R7 ;  /* 0x0000040704007387 */ /* 0x0001e20000100800 */
[----:B--2---:R-:W-:Y:S02]  /*0b40*/  VIMNMX R6, PT, PT, R26, R5, !PT ;  /* 0x000000051a067248 */ /* 0x004fe40007fe0100 */
[----:B------:R-:W-:Y:S01]  /*0b50*/  ISETP.GT.AND P1, PT, R5, R26, PT ;  /* 0x0000001a0500720c */ /* 0x000fe20003f24270 */
[----:B------:R-:W-:Y:S01]  /*0b60*/  VIADD R5, R23, 0x2 ;  /* 0x0000000217057836 */ /* 0x000fe20000000000 */
[----:B---3--:R-:W-:Y:S02]  /*0b70*/  ISETP.GT.AND P3, PT, R9, R6, PT ;  /* 0x000000060900720c */ /* 0x008fe40003f64270 */
[----:B------:R-:W-:-:S02]  /*0b80*/  VIMNMX R6, PT, PT, R6, R9, !PT ;  /* 0x0000000906067248 */ /* 0x000fc40007fe0100 */
[----:B------:R-:W-:Y:S02]  /*0b90*/  STL [R4+0x8], R5 ;  /* 0x0000080504007387 */ /* 0x000fe40000100800 */
[----:B----4-:R-:W-:-:S07]  /*0ba0*/  VIMNMX R26, PT, PT, R6, R11, !PT ;  /* 0x0000000b061a7248 */ /* 0x010fce0007fe0100 */
[C---:B0-----:R-:W-:Y:S01]  /*0bb0*/  @!P3 SEL R7, R23.reuse, R19, P1 ;  /* 0x000000131707b207 */ /* 0x041fe20000800000 */
[----:B------:R-:W-:Y:S01]  /*0bc0*/  VIADD R19, R23, 0x3 ;  /* 0x0000000317137836 */ /* 0x000fe20000000000 */
[----:B-----5:R-:W-:Y:S01]  /*0bd0*/  ISETP.GT.AND P3, PT, R13, R26, PT ;  /* 0x0000001a0d00720c */ /* 0x020fe20003f64270 */
[----:B------:R-:W-:Y:S01]  /*0be0*/  VIADD R23, R23, 0x4 ;  /* 0x0000000417177836 */ /* 0x000fe20000000000 */
[----:B------:R-:W-:Y:S02]  /*0bf0*/  ISETP.GT.AND P1, PT, R11, R6, PT ;  /* 0x000000060b00720c */ /* 0x000fe40003f24270 */
[----:B------:R0:W-:Y:S01]  /*0c00*/  STL [R4+0xc], R19 ;  /* 0x00000c1304007387 */ /* 0x0001e20000100800 */
[----:B------:R-:W-:-:S08]  /*0c10*/  VIMNMX R26, PT, PT, R26, R13, !PT ;  /* 0x0000000d1a1a7248 */ /* 0x000fd00007fe0100 */
[----:B0-----:R-:W-:-:S07]  /*0c20*/  @!P3 SEL R19, R5, R7, P1 ;  /* 0x000000070513b207 */ /* 0x001fce0000800000 */
.L_x_4:
[----:B------:R-:W-:Y:S05]  /*0c30*/  @!P2 BRA `(.L_x_0) ;  /* 0x000000000038a947 */ /* 0x000fea0003800000 */
[----:B------:R-:W0:Y:S01]  /*0c40*/  LDC.64 R4, c[0x0][0x380] ;  /* 0x0000e000ff047b82 */ /* 0x000e220000000a00 */
[----:B------:R-:W-:-:S05]  /*0c50*/  UMOV UR4, URZ ;  /* 0x000000ff00047c82 */ /* 0x000fca0008000000 */
.L_x_5:
[----:B------:R-:W-:-:S04]  /*0c60*/  IMAD R3, R20, UR5, R23 ;  /* 0x0000000514037c24 */ /* 0x000fc8000f8e0217 */
[----:B0-----:R-:W-:-:S06]  /*0c70*/  IMAD.WIDE R2, R3, 0x4, R4 ;  /* 0x0000000403027825 */ /* 0x001fcc00078e0204 */
[----:B------:R-:W2:Y:S01]  /*0c80*/  LDG.E R3, desc[UR6][R2.64] ;  /* 0x0000000602037981 */ /* 0x000ea2000c1e1900 */
[----:B------:R-:W-:Y:S01]  /*0c90*/  UIADD3 UR4, UPT, UPT, UR4, 0x1, URZ ;  /* 0x0000000104047890 */ /* 0x000fe2000fffe0ff */
[----:B------:R-:W-:-:S05]  /*0ca0*/  IMAD R6, R23, 0x4, R0 ;  /* 0x0000000417067824 */ /* 0x000fca00078e0200 */
[----:B------:R-:W-:Y:S01]  /*0cb0*/  ISETP.NE.AND P2, PT, R8, UR4, PT ;  /* 0x0000000408007c0c */ /* 0x000fe2000bf45270 */
[----:B------:R0:W-:Y:S01]  /*0cc0*/  STL [R6], R23 ;  /* 0x0000001706007387 */ /* 0x0001e20000100800 */
[CC--:B--2---:R-:W-:Y:S02]  /*0cd0*/  ISETP.GT.AND P1, PT, R3.reuse, R26.reuse, PT ;  /* 0x0000001a0300720c */ /* 0x0c4fe40003f24270 */
[----:B------:R-:W-:Y:S02]  /*0ce0*/  VIMNMX R26, PT, PT, R3, R26, !PT ;  /* 0x0000001a031a7248 */ /* 0x000fe40007fe0100 */
[C---:B------:R-:W-:Y:S01]  /*0cf0*/  SEL R19, R23.reuse, R19, P1 ;  /* 0x0000001317137207 */ /* 0x040fe20000800000 */
[----:B0-----:R-:W-:-:S06]  /*0d00*/  VIADD R23, R23, 0x1 ;  /* 0x0000000117177836 */ /* 0x001fcc0000000000 */
[----:B------:R-:W-:Y:S05]  /*0d10*/  @P2 BRA `(.L_x_5) ;  /* 0xfffffffc00d02947 */ /* 0x000fea000383ffff */
.L_x_0:
[----:B------:R-:W-:-:S13]  /*0d20*/  ISETP.GE.AND P1, PT, R21, UR5, PT ;  /* 0x0000000515007c0c */ /* 0x000fda000bf26270 */
[----:B------:R-:W-:Y:S05]  /*0d30*/  @P1 BRA `(.L_x_6) ;  /* 0x0000001400041947 */ /* 0x000fea0003800000 */
[----:B------:R-:W-:Y:S05]  /*0d40*/  @!P0 BRA `(.L_x_7) ;  /* 0x0000000c00148947 */ /* 0x000fea0003800000 */
[----:B------:R-:W0:Y:S01]  /*0d50*/  LDCU UR4, c[0x0][0x394] ;  /* 0x00007280ff0477ac */ /* 0x000e220008000800 */
[C---:B------:R-:W-:Y:S02]  /*0d60*/  LOP3.LUT R22, R21.reuse, 0xf, RZ, 0xc0, !PT ;  /* 0x0000000f15167812 */ /* 0x040fe400078ec0ff */
[C---:B------:R-:W-:Y:S02]  /*0d70*/  LOP3.LUT R23, R21.reuse, 0x7, RZ, 0xc0, !PT ;  /* 0x0000000715177812 */ /* 0x040fe400078ec0ff */
[C---:B------:R-:W-:Y:S01]  /*0d80*/  LOP3.LUT R6, R21.reuse, 0x7ffffff0, RZ, 0xc0, !PT ;  /* 0x7ffffff015067812 */ /* 0x040fe200078ec0ff */
[----:B------:R-:W-:Y:S01]  /*0d90*/  VIADD R2, R22, 0xffffffff ;  /* 0xffffffff16027836 */ /* 0x000fe20000000000 */
[----:B------:R-:W-:Y:S01]  /*0da0*/  LOP3.LUT R21, R21, 0x3, RZ, 0xc0, !PT ;  /* 0x0000000315157812 */ /* 0x000fe200078ec0ff */
[----:B------:R-:W-:-:S03]  /*0db0*/  VIADD R3, R23, 0xffffffff ;  /* 0xffffffff17037836 */ /* 0x000fc60000000000 */
[----:B------:R-:W-:Y:S02]  /*0dc0*/  ISETP.GE.U32.AND P0, PT, R2, 0x7, PT ;  /* 0x000000070200780c */ /* 0x000fe40003f06070 */
[----:B------:R-:W-:Y:S01]  /*0dd0*/  ISETP.GE.U32.AND P1, PT, R3, 0x3, PT ;  /* 0x000000030300780c */ /* 0x000fe20003f26070 */
[----:B0-----:R-:W-:-:S12]  /*0de0*/  IMAD.U32 R7, RZ, RZ, UR4 ;  /* 0x00000004ff077e24 */ /* 0x001fd8000f8e00ff */
.L_x_17:
[----:B------:R-:W0:Y:S01]  /*0df0*/  LDC.64 R2, c[0x0][0x380] ;  /* 0x0000e000ff027b82 */ /* 0x000e220000000a00 */
[----:B------:R-:W1:Y:S02]  /*0e00*/  LDCU UR4, c[0x0][0x390] ;  /* 0x00007200ff0477ac */ /* 0x000e640008000800 */
[----:B-1----:R-:W-:-:S04]  /*0e10*/  IMAD R5, R20, UR4, R7 ;  /* 0x0000000414057c24 */ /* 0x002fc8000f8e0207 */
[----:B0-----:R-:W-:-:S05]  /*0e20*/  IMAD.WIDE R4, R5, 0x4, R2 ;  /* 0x0000000405047825 */ /* 0x001fca00078e0202 */
[----:B------:R-:W2:Y:S01]  /*0e30*/  LDG.E R9, desc[UR6][R4.64] ;  /* 0x0000000604097981 */ /* 0x000ea2000c1e1900 */
[----:B------:R-:W-:Y:S04]  /*0e40*/  BSSY.RECONVERGENT B0, `(.L_x_8) ;  /* 0x00000b0000007945 */ /* 0x000fe80003800200 */
[----:B------:R-:W-:Y:S01]  /*0e50*/  BSSY.RELIABLE B1, `(.L_x_9) ;  /* 0x000000b000017945 */ /* 0x000fe20003800100 */
[----:B------:R-:W-:Y:S01]  /*0e60*/  IMAD R10, R19, 0x4, R0 ;  /* 0x00000004130a7824 */ /* 0x000fe200078e0200 */
[----:B--2---:R-:W-:-:S13]  /*0e70*/  ISETP.GE.AND P2, PT, R9, R26, PT ;  /* 0x0000001a0900720c */ /* 0x004fda0003f46270 */
[----:B------:R-:W-:Y:S05]  /*0e80*/  @!P2 BRA `(.L_x_10) ;  /* 0x00000000001ca947 */ /* 0x000fea0003800000 */
[----:B------:R-:W-:-:S13]  /*0e90*/  ISETP.NE.AND P2, PT, R9, R26, PT ;  /* 0x0000001a0900720c */ /* 0x000fda0003f45270 */
[----:B------:R-:W-:Y:S05]  /*0ea0*/  @P2 BREAK.RELIABLE B1 ;  /* 0x0000000000012942 */ /* 0x000fea0003800100 */
[----:B------:R-:W-:Y:S05]  /*0eb0*/  @P2 BRA `(.L_x_11) ;  /* 0x0000000800a02947 */ /* 0x000fea0003800000 */
[----:B------:R-:W2:Y:S02]  /*0ec0*/  LDL R4, [R10] ;  /* 0x000000000a047983 */ /* 0x000ea40000100800 */
[----:B--2---:R-:W-:-:S13]  /*0ed0*/  ISETP.GE.AND P2, PT, R7, R4, PT ;  /* 0x000000040700720c */ /* 0x004fda0003f46270 */
[----:B------:R-:W-:Y:S05]  /*0ee0*/  @P2 BREAK.RELIABLE B1 ;  /* 0x0000000000012942 */ /* 0x000fea0003800100 */
[----:B------:R-:W-:Y:S05]  /*0ef0*/  @P2 BRA `(.L_x_11) ;  /* 0x0000000800902947 */ /* 0x000fea0003800000 */
.L_x_10:
[----:B------:R-:W-:Y:S05]  /*0f00*/  BSYNC.RELIABLE B1 ;  /* 0x0000000000017941 */ /* 0x000fea0003800100 */
.L_x_9:
[----:B------:R-:W-:Y:S01]  /*0f10*/  IMAD R5, R20, UR4, R19 ;  /* 0x0000000414057c24 */ /* 0x000fe2000f8e0213 */
[----:B------:R0:W-:Y:S01]  /*0f20*/  STL [R10], R7 ;  /* 0x000000070a007387 */ /* 0x0001e20000100800 */
[----:B------:R-:W-:Y:S01]  /*0f30*/  ISETP.GE.U32.AND P2, PT, R28, 0xf, PT ;  /* 0x0000000f1c00780c */ /* 0x000fe20003f46070 */
[----:B------:R-:W-:Y:S02]  /*0f40*/  IMAD.MOV.U32 R8, RZ, RZ, RZ ;  /* 0x000000ffff087224 */ /* 0x000fe400078e00ff */
[----:B------:R-:W-:-:S04]  /*0f50*/  IMAD.WIDE R4, R5, 0x4, R2 ;  /* 0x0000000405047825 */ /* 0x000fc800078e0202 */
[----:B------:R-:W-:Y:S01]  /*0f60*/  IMAD.MOV.U32 R26, RZ, RZ, RZ ;  /* 0x000000ffff1a7224 */ /* 0x000fe200078e00ff */
[----:B------:R0:W-:Y:S05]  /*0f70*/  STG.E desc[UR6][R4.64], R9 ;  /* 0x0000000904007986 */ /* 0x0001ea000c101906 */
[----:B------:R-:W-:Y:S05]  /*0f80*/  @!P2 BRA `(.L_x_12) ;  /* 0x000000040028a947 */ /* 0x000fea0003800000 */
[----:B------:R-:W-:Y:S01]  /*0f90*/  BSSY.RECONVERGENT B1, `(.L_x_13) ;  /* 0x0000048000017945 */ /* 0x000fe20003800200 */
[----:B0-----:R-:W-:Y:S02]  /*0fa0*/  IMAD.MOV.U32 R9, RZ, RZ, RZ ;  /* 0x000000ffff097224 */ /* 0x001fe400078e00ff */
[----:B------:R-:W-:-:S07]  /*0fb0*/  IMAD.MOV.U32 R26, RZ, RZ, RZ ;  /* 0x000000ffff1a7224 */ /* 0x000fce00078e00ff */
.L_x_14:
[----:B------:R-:W-:-:S04]  /*0fc0*/  IMAD R5, R20, UR4, R9 ;  /* 0x0000000414057c24 */ /* 0x000fc8000f8e0209 */
[----:B------:R-:W-:-:S05]  /*0fd0*/  IMAD.WIDE R4, R5, 0x4, R2 ;  /* 0x0000000405047825 */ /* 0x000fca00078e0202 */
        /* <DEDUP_REMOVED lines=12> */
[----:B------:R-:W2:Y:S02]  /*10a0*/  LDG.E R26, desc[UR6][R4.64+0x3c] ;  /* 0x00003c06041a7981 */ /* 0x000ea4000c1e1900 */
[----:B---3--:R-:W-:Y:S02]  /*10b0*/  ISETP.GT.AND P6, PT, R16, R17, PT ;  /* 0x000000111000720c */ /* 0x008fe40003fc4270 */
[----:B------:R-:W-:Y:S02]  /*10c0*/  VIMNMX R18, PT, PT, R17, R16, !PT ;  /* 0x0000001011127248 */ /* 0x000fe40007fe0100 */
[----:B------:R-:W3:Y:S02]  /*10d0*/  LDG.E R16, desc[UR6][R4.64+0x28] ;  /* 0x0000280604107981 */ /* 0x000ee4000c1e1900 */
[----:B----4-:R-:W-:-:S02]  /*10e0*/  VIMNMX R24, PT, PT, R18, R25, !PT ;  /* 0x0000001912187248 */ /* 0x010fc40007fe0100 */
[----:B------:R-:W4:Y:S01]  /*10f0*/  LDG.E R17, desc[UR6][R4.64+0x2c] ;  /* 0x00002c0604117981 */ /* 0x000f22000c1e1900 */
[----:B------:R-:W-:-:S03]  /*1100*/  ISETP.GT.AND P2, PT, R25, R18, PT ;  /* 0x000000121900720c */ /* 0x000fc60003f44270 */
[----:B------:R-:W2:Y:S01]  /*1110*/  LDG.E R18, desc[UR6][R4.64+0x30] ;  /* 0x0000300604127981 */ /* 0x000ea2000c1e1900 */
[----:B-----5:R-:W-:Y:S02]  /*1120*/  ISETP.GT.AND P3, PT, R15, R24, PT ;  /* 0x000000180f00720c */ /* 0x020fe40003f64270 */
[----:B------:R-:W-:Y:S02]  /*1130*/  VIMNMX R25, PT, PT, R24, R15, !PT ;  /* 0x0000000f18197248 */ /* 0x000fe40007fe0100 */
[----:B------:R-:W5:Y:S04]  /*1140*/  LDG.E R24, desc[UR6][R4.64+0x34] ;  /* 0x0000340604187981 */ /* 0x000f68000c1e1900 */
[----:B------:R0:W5:Y:S01]  /*1150*/  LDG.E R15, desc[UR6][R4.64+0x38] ;  /* 0x00003806040f7981 */ /* 0x000162000c1e1900 */
[----:B------:R-:W-:-:S02]  /*1160*/  ISETP.GT.AND P4, PT, R13, R25, PT ;  /* 0x000000190d00720c */ /* 0x000fc40003f84270 */
[----:B------:R-:W-:Y:S02]  /*1170*/  VIMNMX R13, PT, PT, R25, R13, !PT ;  /* 0x0000000d190d7248 */ /* 0x000fe40007fe0100 */
[----:B------:R-:W-:Y:S02]  /*1180*/  SEL R19, R9, R19, P5 ;  /* 0x0000001309137207 */ /* 0x000fe40002800000 */
[----:B------:R-:W-:Y:S02]  /*1190*/  ISETP.GT.AND P5, PT, R8, R13, PT ;  /* 0x0000000d0800720c */ /* 0x000fe40003fa4270 */
[----:B------:R-:W-:Y:S01]  /*11a0*/  VIMNMX R13, PT, PT, R13, R8, !PT ;  /* 0x000000080d0d7248 */ /* 0x000fe20007fe0100 */
[----:B------:R-:W-:-:S03]  /*11b0*/  @P6 VIADD R19, R9, 0x1 ;  /* 0x0000000109136836 */ /* 0x000fc60000000000 */
[----:B------:R-:W-:Y:S01]  /*11c0*/  VIMNMX R8, PT, PT, R13, R10, !PT ;  /* 0x0000000a0d087248 */ /* 0x000fe20007fe0100 */
[C---:B------:R-:W-:Y:S01]  /*11d0*/  @P2 VIADD R19, R9.reuse, 0x2 ;  /* 0x0000000209132836 */ /* 0x040fe20000000000 */
[----:B------:R-:W-:Y:S02]  /*11e0*/  ISETP.GT.AND P2, PT, R10, R13, PT ;  /* 0x0000000d0a00720c */ /* 0x000fe40003f44270 */
[----:B0-----:R-:W-:Y:S01]  /*11f0*/  VIMNMX R5, PT, PT, R8, R11, !PT ;  /* 0x0000000b08057248 */ /* 0x001fe20007fe0100 */
[----:B------:R-:W-:Y:S01]  /*1200*/  @P3 VIADD R19, R9, 0x3 ;  /* 0x0000000309133836 */ /* 0x000fe20000000000 */
[----:B------:R-:W-:Y:S02]  /*1210*/  ISETP.GT.AND P3, PT, R11, R8, PT ;  /* 0x000000080b00720c */ /* 0x000fe40003f64270 */
[----:B------:R-:W-:Y:S01]  /*1220*/  VIMNMX R11, PT, PT, R5, R12, !PT ;  /* 0x0000000c050b7248 */ /* 0x000fe20007fe0100 */
[----:B------:R-:W-:Y:S01]  /*1230*/  @P4 VIADD R19, R9, 0x4 ;  /* 0x0000000409134836 */ /* 0x000fe20000000000 */
[----:B------:R-:W-:-:S02]  /*1240*/  ISETP.GT.AND P4, PT, R12, R5, PT ;  /* 0x000000050c00720c */ /* 0x000fc40003f84270 */
[----:B------:R-:W-:Y:S01]  /*1250*/  VIMNMX R5, PT, PT, R11, R14, !PT ;  /* 0x0000000e0b057248 */ /* 0x000fe20007fe0100 */
[C---:B------:R-:W-:Y:S01]  /*1260*/  @P5 VIADD R19, R9.reuse, 0x5 ;  /* 0x0000000509135836 */ /* 0x040fe20000000000 */
[----:B------:R-:W-:Y:S01]  /*1270*/  ISETP.GT.AND P5, PT, R14, R11, PT ;  /* 0x0000000b0e00720c */ /* 0x000fe20003fa4270 */
[----:B------:R-:W-:-:S04]  /*1280*/  @P2 VIADD R19, R9, 0x6 ;  /* 0x0000000609132836 */ /* 0x000fc80000000000 */
[----:B------:R-:W-:-:S04]  /*1290*/  @P3 VIADD R19, R9, 0x7 ;  /* 0x0000000709133836 */ /* 0x000fc80000000000 */
[----:B------:R-:W-:-:S04]  /*12a0*/  @P4 VIADD R19, R9, 0x8 ;  /* 0x0000000809134836 */ /* 0x000fc80000000000 */
[----:B------:R-:W-:Y:S01]  /*12b0*/  @P5 VIADD R19, R9, 0x9 ;  /* 0x0000000909135836 */ /* 0x000fe20000000000 */
[----:B---3--:R-:W-:Y:S02]  /*12c0*/  VIMNMX R4, PT, PT, R5, R16, !PT ;  /* 0x0000001005047248 */ /* 0x008fe40007fe0100 */
[----:B------:R-:W-:Y:S02]  /*12d0*/  ISETP.GT.AND P2, PT, R16, R5, PT ;  /* 0x000000051000720c */ /* 0x000fe40003f44270 */
[----:B----4-:R-:W-:Y:S02]  /*12e0*/  VIMNMX R5, PT, PT, R4, R17, !PT ;  /* 0x0000001104057248 */ /* 0x010fe40007fe0100 */
[----:B------:R-:W-:Y:S02]  /*12f0*/  ISETP.GT.AND P3, PT, R17, R4, PT ;  /* 0x000000041100720c */ /* 0x000fe40003f64270 */
[----:B--2---:R-:W-:-:S04]  /*1300*/  VIMNMX R11, PT, PT, R5, R18, !PT ;  /* 0x00000012050b7248 */ /* 0x004fc80007fe0100 */
[----:B-----5:R-:W-:-:S03]  /*1310*/  VIMNMX R4, PT, PT, R11, R24, !PT ;  /* 0x000000180b047248 */ /* 0x020fc60007fe0100 */
[----:B------:R-:W-:Y:S01]  /*1320*/  @P2 VIADD R19, R9, 0xa ;  /* 0x0000000a09132836 */ /* 0x000fe20000000000 */
[----:B------:R-:W-:Y:S02]  /*1330*/  ISETP.GT.AND P2, PT, R15, R4, PT ;  /* 0x000000040f00720c */ /* 0x000fe40003f44270 */
[----:B------:R-:W-:Y:S02]  /*1340*/  VIMNMX R15, PT, PT, R4, R15, !PT ;  /* 0x0000000f040f7248 */ /* 0x000fe40007fe0100 */
[----:B------:R-:W-:Y:S01]  /*1350*/  ISETP.GT.AND P4, PT, R18, R5, PT ;  /* 0x000000051200720c */ /* 0x000fe20003f84270 */
[----:B------:R-:W-:Y:S01]  /*1360*/  @P3 VIADD R19, R9, 0xb ;  /* 0x0000000b09133836 */ /* 0x000fe20000000000 */
[----:B------:R-:W-:Y:S02]  /*1370*/  ISETP.GT.AND P5, PT, R24, R11, PT ;  /* 0x0000000b1800720c */ /* 0x000fe40003fa4270 */
[----:B------:R-:W-:-:S09]  /*1380*/  ISETP.GT.AND P3, PT, R26, R15, PT ;  /* 0x0000000f1a00720c */ /* 0x000fd20003f64270 */
[C---:B------:R-:W-:Y:S02]  /*1390*/  @P4 VIADD R19, R9.reuse, 0xc ;  /* 0x0000000c09134836 */ /* 0x040fe40000000000 */
[C---:B------:R-:W-:Y:S02]  /*13a0*/  @P5 VIADD R19, R9.reuse, 0xd ;  /* 0x0000000d09135836 */ /* 0x040fe40000000000 */
[C---:B------:R-:W-:Y:S02]  /*13b0*/  @P2 VIADD R19, R9.reuse, 0xe ;  /* 0x0000000e09132836 */ /* 0x040fe40000000000 */
[C---:B------:R-:W-:Y:S02]  /*13c0*/  @P3 VIADD R19, R9.reuse, 0xf ;  /* 0x0000000f09133836 */ /* 0x040fe40000000000 */
[----:B------:R-:W-:-:S05]  /*13d0*/  VIADD R9, R9, 0x10 ;  /* 0x0000001009097836 */ /* 0x000fca0000000000 */
[----:B------:R-:W-:Y:S02]  /*13e0*/  ISETP.NE.AND P2, PT, R9, R6, PT ;  /* 0x000000060900720c */ /* 0x000fe40003f45270 */
[----:B------:R-:W-:-:S11]  /*13f0*/  VIMNMX R26, PT, PT, R15, R26, !PT ;  /* 0x0000001a0f1a7248 */ /* 0x000fd60007fe0100 */
[----:B------:R-:W-:Y:S05]  /*1400*/  @P2 BRA `(.L_x_14) ;  /* 0xfffffff800ec2947 */ /* 0x000fea000383ffff */
[----:B------:R-:W-:Y:S05]  /*1410*/  BSYNC.RECONVERGENT B1 ;  /* 0x0000000000017941 */ /* 0x000fea0003800200 */
.L_x_13:
[----:B------:R-:W-:-:S07]  /*1420*/  IMAD.MOV.U32 R8, RZ, RZ, R6 ;  /* 0x000000ffff087224 */ /* 0x000fce00078e0006 */
.L_x_12:
[----:B------:R-:W-:-:S13]  /*1430*/  ISETP.NE.AND P2, PT, R22, RZ, PT ;  /* 0x000000ff1600720c */ /* 0x000fda0003f45270 */
[----:B------:R-:W-:Y:S05]  /*1440*/  @!P2 BRA `(.L_x_11) ;  /* 0x00000004003ca947 */ /* 0x000fea0003800000 */
[----:B------:R-:W-:Y:S01]  /*1450*/  ISETP.NE.AND P2, PT, R23, RZ, PT ;  /* 0x000000ff1700720c */ /* 0x000fe20003f45270 */
[----:B------:R-:W-:-:S12]  /*1460*/  @!P0 BRA `(.L_x_15) ;  /* 0x00000000008c8947 */ /* 0x000fd80003800000 */
[----:B0-----:R-:W-:-:S04]  /*1470*/  IMAD R5, R20, UR4, R8 ;  /* 0x0000000414057c24 */ /* 0x001fc8000f8e0208 */
        /* <DEDUP_REMOVED lines=8> */
[----:B------:R0:W5:Y:S01]  /*1500*/  LDG.E R25, desc[UR6][R4.64+0x1c] ;  /* 0x00001c0604197981 */ /* 0x000162000c1e1900 */
[----:B--2---:R-:W-:-:S02]  /*1510*/  VIMNMX R12, PT, PT, R26, R11, !PT ;  /* 0x0000000b1a0c7248 */ /* 0x004fc40007fe0100 */
[----:B------:R-:W-:Y:S02]  /*1520*/  ISETP.GT.AND P5, PT, R11, R26, PT ;  /* 0x0000001a0b00720c */ /* 0x000fe40003fa4270 */
[----:B---3--:R-:W-:Y:S02]  /*1530*/  VIMNMX R14, PT, PT, R12, R13, !PT ;  /* 0x0000000d0c0e7248 */ /* 0x008fe40007fe0100 */
[----:B------:R-:W-:Y:S02]  /*1540*/  ISETP.GT.AND P6, PT, R13, R12, PT ;  /* 0x0000000c0d00720c */ /* 0x000fe40003fc4270 */
[----:B----4-:R-:W-:Y:S02]  /*1550*/  VIMNMX R12, PT, PT, R14, R15, !PT ;  /* 0x0000000f0e0c7248 */ /* 0x010fe40007fe0100 */
[----:B------:R-:W-:Y:S02]  /*1560*/  ISETP.GT.AND P3, PT, R15, R14, PT ;  /* 0x0000000e0f00720c */ /* 0x000fe40003f64270 */
[----:B-----5:R-:W-:-:S02]  /*1570*/  VIMNMX R11, PT, PT, R12, R17, !PT ;  /* 0x000000110c0b7248 */ /* 0x020fc40007fe0100 */
[----:B------:R-:W-:Y:S02]  /*1580*/  ISETP.GT.AND P4, PT, R17, R12, PT ;  /* 0x0000000c1100720c */ /* 0x000fe40003f84270 */
[----:B------:R-:W-:Y:S02]  /*1590*/  VIMNMX R13, PT, PT, R11, R16, !PT ;  /* 0x000000100b0d7248 */ /* 0x000fe40007fe0100 */
[C---:B------:R-:W-:Y:S01]  /*15a0*/  SEL R19, R8.reuse, R19, P5 ;  /* 0x0000001308137207 */ /* 0x040fe20002800000 */
[----:B------:R-:W-:Y:S01]  /*15b0*/  @P6 VIADD R19, R8, 0x1 ;  /* 0x0000000108136836 */ /* 0x000fe20000000000 */
[----:B0-----:R-:W-:Y:S02]  /*15c0*/  VIMNMX R4, PT, PT, R13, R10, !PT ;  /* 0x0000000a0d047248 */ /* 0x001fe40007fe0100 */
[----:B------:R-:W-:Y:S01]  /*15d0*/  ISETP.GT.AND P5, PT, R16, R11, PT ;  /* 0x0000000b1000720c */ /* 0x000fe20003fa4270 */
[----:B------:R-:W-:Y:S01]  /*15e0*/  @P3 VIADD R19, R8, 0x2 ;  /* 0x0000000208133836 */ /* 0x000fe20000000000 */
[----:B------:R-:W-:-:S02]  /*15f0*/  ISETP.GT.AND P3, PT, R9, R4, PT ;  /* 0x000000040900720c */ /* 0x000fc40003f64270 */
[----:B------:R-:W-:Y:S01]  /*1600*/  VIMNMX R4, PT, PT, R4, R9, !PT ;  /* 0x0000000904047248 */ /* 0x000fe20007fe0100 */
[----:B------:R-:W-:Y:S01]  /*1610*/  @P4 VIADD R19, R8, 0x3 ;  /* 0x0000000308134836 */ /* 0x000fe20000000000 */
[----:B------:R-:W-:Y:S02]  /*1620*/  ISETP.GT.AND P6, PT, R10, R13, PT ;  /* 0x0000000d0a00720c */ /* 0x000fe40003fc4270 */
[----:B------:R-:W-:Y:S02]  /*1630*/  ISETP.GT.AND P4, PT, R25, R4, PT ;  /* 0x000000041900720c */ /* 0x000fe40003f84270 */
[----:B------:R-:W-:-:S03]  /*1640*/  VIMNMX R26, PT, PT, R4, R25, !PT ;  /* 0x00000019041a7248 */ /* 0x000fc60007fe0100 */
[----:B------:R-:W-:-:S06]  /*1650*/  @P5 VIADD R19, R8, 0x4 ;  /* 0x0000000408135836 */ /* 0x000fcc0000000000 */
[C---:B------:R-:W-:Y:S02]  /*1660*/  @P6 VIADD R19, R8.reuse, 0x5 ;  /* 0x0000000508136836 */ /* 0x040fe40000000000 */
[C---:B------:R-:W-:Y:S02]  /*1670*/  @P3 VIADD R19, R8.reuse, 0x6 ;  /* 0x0000000608133836 */ /* 0x040fe40000000000 */
[C---:B------:R-:W-:Y:S02]  /*1680*/  @P4 VIADD R19, R8.reuse, 0x7 ;  /* 0x0000000708134836 */ /* 0x040fe40000000000 */
[----:B------:R-:W-:-:S07]  /*1690*/  VIADD R8, R8, 0x8 ;  /* 0x0000000808087836 */ /* 0x000fce0000000000 */
.L_x_15:
        /* <DEDUP_REMOVED lines=8> */
[----:B------:R-:W5:Y:S01]  /*1720*/  LDG.E R15, desc[UR6][R4.64+0xc] ;  /* 0x00000c06040f7981 */ /* 0x000f62000c1e1900 */
[----:B--2---:R-:W-:-:S02]  /*1730*/  VIMNMX R10, PT, PT, R26, R9, !PT ;  /* 0x000000091a0a7248 */ /* 0x004fc40007fe0100 */
[----:B------:R-:W-:Y:S02]  /*1740*/  ISETP.GT.AND P2, PT, R9, R26, PT ;  /* 0x0000001a0900720c */ /* 0x000fe40003f44270 */
[----:B---3--:R-:W-:Y:S02]  /*1750*/  VIMNMX R12, PT, PT, R10, R11, !PT ;  /* 0x0000000b0a0c7248 */ /* 0x008fe40007fe0100 */
[----:B------:R-:W-:Y:S02]  /*1760*/  ISETP.GT.AND P3, PT, R11, R10, PT ;  /* 0x0000000a0b00720c */ /* 0x000fe40003f64270 */
[----:B----4-:R-:W-:Y:S02]  /*1770*/  ISETP.GT.AND P4, PT, R13, R12, PT ;  /* 0x0000000c0d00720c */ /* 0x010fe40003f84270 */
[----:B------:R-:W-:Y:S02]  /*1780*/  VIMNMX R12, PT, PT, R12, R13, !PT ;  /* 0x0000000d0c0c7248 */ /* 0x000fe40007fe0100 */
[----:B------:R-:W-:-:S02]  /*1790*/  SEL R19, R8, R19, P2 ;  /* 0x0000001308137207 */ /* 0x000fc40001000000 */
[----:B-----5:R-:W-:Y:S02]  /*17a0*/  ISETP.GT.AND P5, PT, R15, R12, PT ;  /* 0x0000000c0f00720c */ /* 0x020fe40003fa4270 */
[----:B------:R-:W-:-:S03]  /*17b0*/  VIMNMX R26, PT, PT, R12, R15, !PT ;  /* 0x0000000f0c1a7248 */ /* 0x000fc60007fe0100 */
[C---:B------:R-:W-:Y:S02]  /*17c0*/  @P3 VIADD R19, R8.reuse, 0x1 ;  /* 0x0000000108133836 */ /* 0x040fe40000000000 */
[----:B------:R-:W-:-:S06]  /*17d0*/  @P4 VIADD R19, R8, 0x2 ;  /* 0x0000000208134836 */ /* 0x000fcc0000000000 */
[C---:B------:R-:W-:Y:S02]  /*17e0*/  @P5 VIADD R19, R8.reuse, 0x3 ;  /* 0x0000000308135836 */ /* 0x040fe40000000000 */
[----:B------:R-:W-:-:S07]  /*17f0*/  VIADD R8, R8, 0x4 ;  /* 0x0000000408087836 */ /* 0x000fce0000000000 */
.L_x_16:
[----:B------:R-:W-:Y:S05]  /*1800*/  @!P6 BRA `(.L_x_11) ;  /* 0x00000000004ce947 */ /* 0x000fea0003800000 */
[----:B0-----:R-:W-:-:S04]  /*1810*/  IMAD R5, R20, UR4, R8 ;  /* 0x0000000414057c24 */ /* 0x001fc8000f8e0208 */
[----:B------:R-:W-:-:S05]  /*1820*/  IMAD.WIDE R2, R5, 0x4, R2 ;  /* 0x0000000405027825 */ /* 0x000fca00078e0202 */
[----:B------:R-:W2:Y:S01]  /*1830*/  LDG.E R5, desc[UR6][R2.64] ;  /* 0x0000000602057981 */ /* 0x000ea2000c1e1900 */
[----:B------:R-:W-:Y:S02]  /*1840*/  ISETP.NE.AND P3, PT, R21, 0x1, PT ;  /* 0x000000011500780c */ /* 0x000fe40003f65270 */
[----:B--2---:R-:W-:Y:S02]  /*1850*/  ISETP.GT.AND P2, PT, R5, R26, PT ;  /* 0x0000001a0500720c */ /* 0x004fe40003f44270 */
[----:B------:R-:W-:Y:S02]  /*1860*/  VIMNMX R26, PT, PT, R26, R5, !PT ;  /* 0x000000051a1a7248 */ /* 0x000fe40007fe0100 */
[----:B------:R-:W-:-:S07]  /*1870*/  SEL R19, R8, R19, P2 ;  /* 0x0000001308137207 */ /* 0x000fce0001000000 */
[----:B------:R-:W-:Y:S05]  /*1880*/  @!P3 BRA `(.L_x_11) ;  /* 0x00000000002cb947 */ /* 0x000fea0003800000 */
[----:B------:R-:W-:Y:S01]  /*1890*/  ISETP.NE.AND P4, PT, R21, 0x2, PT ;  /* 0x000000021500780c */ /* 0x000fe20003f85270 */
[----:B------:R-:W2:-:S12]  /*18a0*/  LDG.E R5, desc[UR6][R2.64+0x4] ;  /* 0x0000040602057981 */ /* 0x000e98000c1e1900 */
[----:B------:R-:W3:Y:S01]  /*18b0*/  @P4 LDG.E R9, desc[UR6][R2.64+0x8] ;  /* 0x0000080602094981 */ /* 0x000ee2000c1e1900 */
[C---:B------:R-:W-:Y:S02]  /*18c0*/  VIADD R4, R8.reuse, 0x1 ;  /* 0x0000000108047836 */ /* 0x040fe40000000000 */
[----:B------:R-:W-:Y:S01]  /*18d0*/  @P4 VIADD R8, R8, 0x2 ;  /* 0x0000000208084836 */ /* 0x000fe20000000000 */
[----:B--2---:R-:W-:Y:S02]  /*18e0*/  ISETP.GT.AND P2, PT, R5, R26, PT ;  /* 0x0000001a0500720c */ /* 0x004fe40003f44270 */
[----:B------:R-:W-:Y:S02]  /*18f0*/  VIMNMX R26, PT, PT, R26, R5, !PT ;  /* 0x000000051a1a7248 */ /* 0x000fe40007fe0100 */
[----:B------:R-:W-:Y:S02]  /*1900*/  SEL R19, R4, R19, P2 ;  /* 0x0000001304137207 */ /* 0x000fe40001000000 */
[----:B---3--:R-:W-:-:S02]  /*1910*/  @P4 ISETP.GT.AND P3, PT, R9, R26, PT ;  /* 0x0000001a0900420c */ /* 0x008fc40003f64270 */
[----:B------:R-:W-:Y:S02]  /*1920*/  @P4 VIMNMX R26, PT, PT, R26, R9, !PT ;  /* 0x000000091a1a4248 */ /* 0x000fe40007fe0100 */
[----:B------:R-:W-:-:S09]  /*1930*/  @P4 SEL R19, R8, R19, P3 ;  /* 0x0000001308134207 */ /* 0x000fd20001800000 */
.L_x_11:
[----:B------:R-:W-:Y:S05]  /*1940*/  BSYNC.RECONVERGENT B0 ;  /* 0x0000000000007941 */ /* 0x000fea0003800200 */
.L_x_8:
[----:B------:R-:W-:Y:S05]  /*1950*/  WARPSYNC.ALL ;  /* 0x0000000000007948 */ /* 0x000fea0003800000 */
[----:B0-----:R-:W-:-:S05]  /*1960*/  VIADD R7, R7, 0x1 ;  /* 0x0000000107077836 */ /* 0x001fca0000000000 */
[----:B------:R-:W-:-:S13]  /*1970*/  ISETP.NE.AND P2, PT, R7, UR4, PT ;  /* 0x0000000407007c0c */ /* 0x000fda000bf45270 */
[----:B------:R-:W-:Y:S05]  /*1980*/  @!P2 BRA `(.L_x_6) ;  /* 0x0000000400f0a947 */ /* 0x000fea0003800000 */
[----:B------:R-:W-:Y:S05]  /*1990*/  BRA `(.L_x_17) ;  /* 0xfffffff400147947 */ /* 0x000fea000383ffff */
.L_x_7:
[----:B------:R-:W0:Y:S01]  /*19a0*/  LDC.64 R2, c[0x0][0x380] ;  /* 0x0000e000ff027b82 */ /* 0x000e220000000a00 */
[----:B------:R-:W1:Y:S01]  /*19b0*/  LDCU UR4, c[0x0][0x394] ;  /* 0x00007280ff0477ac */ /* 0x000e620008000800 */
[----:B------:R-:W-:Y:S01]  /*19c0*/  IADD3 R21, PT, PT, -R21, UR5, RZ ;  /* 0x0000000515157c10 */ /* 0x000fe2000fffe1ff */
[----:B------:R-:W-:Y:S02]  /*19d0*/  IMAD R5, R20, UR5, R19 ;  /* 0x0000000514057c24 */ /* 0x000fe4000f8e0213 */
[----:B------:R-:W-:Y:S01]  /*19e0*/  IMAD R8, R19, 0x4, R0 ;  /* 0x0000000413087824 */ /* 0x000fe200078e0200 */
[----:B------:R-:W-:Y:S01]  /*19f0*/  LOP3.LUT P0, R21, R21, 0x3, RZ, 0xc0, !PT ;  /* 0x0000000315157812 */ /* 0x000fe2000780c0ff */
[----:B-1----:R-:W-:Y:S02]  /*1a00*/  IMAD.U32 R9, RZ, RZ, UR4 ;  /* 0x00000004ff097e24 */ /* 0x002fe4000f8e00ff */
[----:B0-----:R-:W-:-:S10]  /*1a10*/  IMAD.WIDE R2, R5, 0x4, R2 ;  /* 0x0000000405027825 */ /* 0x001fd400078e0202 */
[----:B------:R-:W-:Y:S05]  /*1a20*/  @!P0 BRA `(.L_x_18) ;  /* 0x0000000000708947 */ /* 0x000fea0003800000 */
[----:B------:R-:W0:Y:S01]  /*1a30*/  LDC.64 R6, c[0x0][0x380] ;  /* 0x0000e000ff067b82 */ /* 0x000e220000000a00 */
[----:B------:R-:W-:Y:S01]  /*1a40*/  IMAD.U32 R9, RZ, RZ, UR4 ;  /* 0x00000004ff097e24 */ /* 0x000fe2000f8e00ff */
[----:B------:R-:W1:Y:S01]  /*1a50*/  LDCU UR5, c[0x0][0x390] ;  /* 0x00007200ff0577ac */ /* 0x000e620008000800 */
[----:B------:R-:W-:-:S05]  /*1a60*/  UMOV UR4, URZ ;  /* 0x000000ff00047c82 */ /* 0x000fca0008000000 */
.L_x_23:
[----:B-1----:R-:W-:-:S04]  /*1a70*/  IMAD R5, R20, UR5, R9 ;  /* 0x0000000514057c24 */ /* 0x002fc8000f8e0209 */
[----:B0-----:R-:W-:-:S06]  /*1a80*/  IMAD.WIDE R4, R5, 0x4, R6 ;  /* 0x0000000405047825 */ /* 0x001fcc00078e0206 */
[----:B------:R-:W2:Y:S01]  /*1a90*/  LDG.E R5, desc[UR6][R4.64] ;  /* 0x0000000604057981 */ /* 0x000ea2000c1e1900 */
[----:B------:R-:W-:Y:S01]  /*1aa0*/  UIADD3 UR4, UPT, UPT, UR4, 0x1, URZ ;  /* 0x0000000104047890 */ /* 0x000fe2000fffe0ff */
[----:B------:R-:W-:Y:S04]  /*1ab0*/  BSSY.RECONVERGENT B0, `(.L_x_19) ;  /* 0x0000010000007945 */ /* 0x000fe80003800200 */
[----:B------:R-:W-:Y:S01]  /*1ac0*/  BSSY.RELIABLE B1, `(.L_x_20) ;  /* 0x000000b000017945 */ /* 0x000fe20003800100 */
[----:B------:R-:W-:Y:S02]  /*1ad0*/  ISETP.NE.AND P1, PT, R21, UR4, PT ;  /* 0x0000000415007c0c */ /* 0x000fe4000bf25270 */
        /* <DEDUP_REMOVED lines=9> */
.L_x_21:
[----:B------:R-:W-:Y:S05]  /*1b70*/  BSYNC.RELIABLE B1 ;  /* 0x0000000000017941 */ /* 0x000fea0003800100 */
.L_x_20:
[----:B------:R0:W-:Y:S01]  /*1b80*/  STG.E desc[UR6][R2.64], R5 ;  /* 0x0000000502007986 */ /* 0x0001e2000c101906 */
[----:B------:R-:W-:-:S03]  /*1b90*/  IMAD.MOV.U32 R26, RZ, RZ, RZ ;  /* 0x000000ffff1a7224 */ /* 0x000fc600078e00ff */
[----:B------:R0:W-:Y:S04]  /*1ba0*/  STL [R8], R9 ;  /* 0x0000000908007387 */ /* 0x0001e80000100800 */
.L_x_22:
[----:B------:R-:W-:Y:S05]  /*1bb0*/  BSYNC.RECONVERGENT B0 ;  /* 0x0000000000007941 */ /* 0x000fea0003800200 */
.L_x_19:
[----:B------:R-:W-:Y:S05]  /*1bc0*/  WARPSYNC.ALL ;  /* 0x0000000000007948 */ /* 0x000fea0003800000 */
[----:B0-----:R-:W-:Y:S01]  /*1bd0*/  VIADD R9, R9, 0x1 ;  /* 0x0000000109097836 */ /* 0x001fe20000000000 */
[----:B------:R-:W-:Y:S06]  /*1be0*/  @P1 BRA `(.L_x_23) ;  /* 0xfffffffc00a01947 */ /* 0x000fec000383ffff */
.L_x_18:
[----:B------:R-:W0:Y:S01]  /*1bf0*/  LDCU UR4, c[0x0][0x394] ;  /* 0x00007280ff0477ac */ /* 0x000e220008000800 */
[----:B------:R-:W1:Y:S01]  /*1c00*/  LDC.64 R4, c[0x0][0x380] ;  /* 0x0000e000ff047b82 */ /* 0x000e620000000a00 */
[----:B------:R-:W2:Y:S01]  /*1c10*/  LDCU UR8, c[0x0][0x390] ;  /* 0x00007200ff0877ac */ /* 0x000ea20008000800 */
[----:B0-----:R-:W-:-:S04]  /*1c20*/  UIADD3 UR4, UPT, UPT, -UR5, UR4, URZ ;  /* 0x0000000405047290 */ /* 0x001fc8000fffe1ff */
[----:B------:R-:W-:-:S09]  /*1c30*/  UISETP.GT.U32.AND UP0, UPT, UR4, -0x4, UPT ;  /* 0xfffffffc0400788c */ /* 0x000fd2000bf04070 */
[----:B--2---:R-:W-:Y:S05]  /*1c40*/  BRA.U UP0, `(.L_x_6) ;  /* 0x0000000500407547 */ /* 0x004fea000b800000 */
.L_x_40:
[----:B0-----:R-:W-:-:S04]  /*1c50*/  IMAD R7, R20, UR8, R9 ;  /* 0x0000000814077c24 */ /* 0x001fc8000f8e0209 */
[----:B-1----:R-:W-:-:S05]  /*1c60*/  IMAD.WIDE R6, R7, 0x4, R4 ;  /* 0x0000000407067825 */ /* 0x002fca00078e0204 */
[----:B------:R-:W2:Y:S01]  /*1c70*/  LDG.E R11, desc[UR6][R6.64] ;  /* 0x00000006060b7981 */ /* 0x000ea2000c1e1900 */
[----:B------:R-:W-:Y:S04]  /*1c80*/  BSSY.RECONVERGENT B0, `(.L_x_24) ;  /* 0x000000f000007945 */ /* 0x000fe80003800200 */
[----:B------:R-:W-:Y:S01]  /*1c90*/  BSSY.RELIABLE B1, `(.L_x_25) ;  /* 0x000000a000017945 */ /* 0x000fe20003800100 */
        /* <DEDUP_REMOVED lines=9> */
.L_x_26:
[----:B------:R-:W-:Y:S05]  /*1d30*/  BSYNC.RELIABLE B1 ;  /* 0x0000000000017941 */ /* 0x000fea0003800100 */
.L_x_25:
[----:B------:R0:W-:Y:S01]  /*1d40*/  STG.E desc[UR6][R2.64], R11 ;  /* 0x0000000b02007986 */ /* 0x0001e2000c101906 */
[----:B------:R-:W-:-:S03]  /*1d50*/  IMAD.MOV.U32 R26, RZ, RZ, RZ ;  /* 0x000000ffff1a7224 */ /* 0x000fc600078e00ff */
[----:B------:R0:W-:Y:S04]  /*1d60*/  STL [R8], R9 ;  /* 0x0000000908007387 */ /* 0x0001e80000100800 */
.L_x_27:
[----:B------:R-:W-:Y:S05]  /*1d70*/  BSYNC.RECONVERGENT B0 ;  /* 0x0000000000007941 */ /* 0x000fea0003800200 */
.L_x_24:
[----:B------:R-:W-:Y:S05]  /*1d80*/  WARPSYNC.ALL ;  /* 0x0000000000007948 */ /* 0x000fea0003800000 */
[----:B------:R-:W2:Y:S01]  /*1d90*/  LDG.E R13, desc[UR6][R6.64+0x4] ;  /* 0x00000406060d7981 */ /* 0x000ea2000c1e1900 */
[----:B------:R-:W-:Y:S04]  /*1da0*/  BSSY.RECONVERGENT B0, `(.L_x_28) ;  /* 0x0000010000007945 */ /* 0x000fe80003800200 */
[----:B------:R-:W-:Y:S01]  /*1db0*/  BSSY.RELIABLE B1, `(.L_x_29) ;  /* 0x000000b000017945 */ /* 0x000fe20003800100 */
[----:B0-----:R-:W-:Y:S01]  /*1dc0*/  VIADD R11, R9, 0x1 ;  /* 0x00000001090b7836 */ /* 0x001fe20000000000 */
        /* <DEDUP_REMOVED lines=9> */
.L_x_30:
[----:B------:R-:W-:Y:S05]  /*1e60*/  BSYNC.RELIABLE B1 ;  /* 0x0000000000017941 */ /* 0x000fea0003800100 */
.L_x_29:
[----:B------:R0:W-:Y:S01]  /*1e70*/  STG.E desc[UR6][R2.64], R13 ;  /* 0x0000000d02007986 */ /* 0x0001e2000c101906 */
[----:B------:R-:W-:-:S03]  /*1e80*/  IMAD.MOV.U32 R26, RZ, RZ, RZ ;  /* 0x000000ffff1a7224 */ /* 0x000fc600078e00ff */
[----:B------:R0:W-:Y:S04]  /*1e90*/  STL [R8], R11 ;  /* 0x0000000b08007387 */ /* 0x0001e80000100800 */
.L_x_31:
[----:B------:R-:W-:Y:S05]  /*1ea0*/  BSYNC.RECONVERGENT B0 ;  /* 0x0000000000007941 */ /* 0x000fea0003800200 */
.L_x_28:
[----:B------:R-:W-:Y:S05]  /*1eb0*/  WARPSYNC.ALL ;  /* 0x0000000000007948 */ /* 0x000fea0003800000 */
[----:B0-----:R-:W2:Y:S01]  /*1ec0*/  LDG.E R13, desc[UR6][R6.64+0x8] ;  /* 0x00000806060d7981 */ /* 0x001ea2000c1e1900 */
[----:B------:R-:W-:Y:S04]  /*1ed0*/  BSSY.RECONVERGENT B0, `(.L_x_32) ;  /* 0x0000010000007945 */ /* 0x000fe80003800200 */
[----:B------:R-:W-:Y:S01]  /*1ee0*/  BSSY.RELIABLE B1, `(.L_x_33) ;  /* 0x000000b000017945 */ /* 0x000fe20003800100 */
[----:B------:R-:W-:Y:S01]  /*1ef0*/  VIADD R11, R9, 0x2 ;  /* 0x00000002090b7836 */ /* 0x000fe20000000000 */
        /* <DEDUP_REMOVED lines=9> */
.L_x_34:
[----:B------:R-:W-:Y:S05]  /*1f90*/  BSYNC.RELIABLE B1 ;  /* 0x0000000000017941 */ /* 0x000fea0003800100 */
.L_x_33:
[----:B------:R0:W-:Y:S01]  /*1fa0*/  STG.E desc[UR6][R2.64], R13 ;  /* 0x0000000d02007986 */ /* 0x0001e2000c101906 */
[----:B------:R-:W-:-:S03]  /*1fb0*/  IMAD.MOV.U32 R26, RZ, RZ, RZ ;  /* 0x000000ffff1a7224 */ /* 0x000fc600078e00ff */
[----:B------:R0:W-:Y:S04]  /*1fc0*/  STL [R8], R11 ;  /* 0x0000000b08007387 */ /* 0x0001e80000100800 */
.L_x_35:
[----:B------:R-:W-:Y:S05]  /*1fd0*/  BSYNC.RECONVERGENT B0 ;  /* 0x0000000000007941 */ /* 0x000fea0003800200 */
.L_x_32:
        /* <DEDUP_REMOVED lines=14> */
.L_x_38:
[----:B------:R-:W-:Y:S05]  /*20c0*/  BSYNC.RELIABLE B1 ;  /* 0x0000000000017941 */ /* 0x000fea0003800100 */
.L_x_37:
[----:B------:R0:W-:Y:S01]  /*20d0*/  STG.E desc[UR6][R2.64], R7 ;  /* 0x0000000702007986 */ /* 0x0001e2000c101906 */
[----:B------:R-:W-:-:S03]  /*20e0*/  IMAD.MOV.U32 R26, RZ, RZ, RZ ;  /* 0x000000ffff1a7224 */ /* 0x000fc600078e00ff */
[----:B------:R0:W-:Y:S04]  /*20f0*/  STL [R8], R11 ;  /* 0x0000000b08007387 */ /* 0x0001e80000100800 */
.L_x_39:
[----:B------:R-:W-:Y:S05]  /*2100*/  BSYNC.RECONVERGENT B0 ;  /* 0x0000000000007941 */ /* 0x000fea0003800200 */
.L_x_36:
[----:B------:R-:W-:Y:S05]  /*2110*/  WARPSYNC.ALL ;  /* 0x0000000000007948 */ /* 0x000fea0003800000 */
[----:B------:R-:W-:-:S05]  /*2120*/  VIADD R9, R9, 0x4 ;  /* 0x0000000409097836 */ /* 0x000fca0000000000 */
[----:B------:R-:W-:-:S13]  /*2130*/  ISETP.NE.AND P0, PT, R9, UR8, PT ;  /* 0x0000000809007c0c */ /* 0x000fda000bf05270 */
[----:B------:R-:W-:Y:S05]  /*2140*/  @P0 BRA `(.L_x_40) ;  /* 0xfffffff800c00947 */ /* 0x000fea000383ffff */
.L_x_6:
[----:B0-----:R-:W0:Y:S02]  /*2150*/  LDC R2, c[0x0][0x394] ;  /* 0x0000e500ff027b82 */ /* 0x001e240000000800 */
[----:B0-----:R-:W-:-:S13]  /*2160*/  ISETP.GE.AND P0, PT, R2, 0x1, PT ;  /* 0x000000010200780c */ /* 0x001fda0003f06270 */
[----:B------:R-:W-:Y:S05]  /*2170*/  @!P0 EXIT ;  /* 0x000000000000894d */ /* 0x000fea0003800000 */
[C---:B------:R-:W-:Y:S01]  /*2180*/  VIADD R3, R2.reuse, 0xffffffff ;  /* 0xffffffff02037836 */ /* 0x040fe20000000000 */
[C---:B------:R-:W-:Y:S01]  /*2190*/  LOP3.LUT R12, R2.reuse, 0x3, RZ, 0xc0, !PT ;  /* 0x00000003020c7812 */ /* 0x040fe200078ec0ff */
[----:B------:R-:W-:Y:S01]  /*21a0*/  UMOV UR4, URZ ;  /* 0x000000ff00047c82 */ /* 0x000fe20008000000 */
[----:B------:R-:W-:Y:S02]  /*21b0*/  LOP3.LUT R2, R2, 0x7ffffffc, RZ, 0xc0, !PT ;  /* 0x7ffffffc02027812 */ /* 0x000fe400078ec0ff */
[----:B------:R-:W-:-:S13]  /*21c0*/  ISETP.GE.U32.AND P0, PT, R3, 0x3, PT ;  /* 0x000000030300780c */ /* 0x000fda0003f06070 */
.L_x_64:
[----:B0-----:R-:W-:Y:S02]  /*21d0*/  IMAD.MOV.U32 R3, RZ, RZ, 0x40000000 ;  /* 0x40000000ff037424 */ /* 0x001fe400078e00ff */
[----:B------:R-:W-:Y:S01]  /*21e0*/  IMAD.MOV.U32 R7, RZ, RZ, RZ ;  /* 0x000000ffff077224 */ /* 0x000fe200078e00ff */
[----:B------:R-:W-:Y:S06]  /*21f0*/  @!P0 BRA `(.L_x_41) ;  /* 0x00000004000c8947 */ /* 0x000fec0003800000 */
[----:B-1----:R-:W0:Y:S01]  /*2200*/  LDC.64 R4, c[0x0][0x380] ;  /* 0x0000e000ff047b82 */ /* 0x002e220000000a00 */
[----:B------:R-:W-:Y:S01]  /*2210*/  IMAD.MOV.U32 R3, RZ, RZ, 0x40000000 ;  /* 0x40000000ff037424 */ /* 0x000fe200078e00ff */
[----:B------:R-:W1:Y:S01]  /*2220*/  LDCU UR5, c[0x0][0x390] ;  /* 0x00007200ff0577ac */ /* 0x000e620008000800 */
[----:B------:R-:W-:-:S07]  /*2230*/  IMAD.MOV.U32 R9, RZ, RZ, RZ ;  /* 0x000000ffff097224 */ /* 0x000fce00078e00ff */
.L_x_54:
[----:B-1----:R-:W-:-:S04]  /*2240*/  IMAD R7, R20, UR5, R9 ;  /* 0x0000000514077c24 */ /* 0x002fc8000f8e0209 */
[----:B0-----:R-:W-:-:S05]  /*2250*/  IMAD.WIDE R6, R7, 0x4, R4 ;  /* 0x0000000407067825 */ /* 0x001fca00078e0204 */
[----:B------:R-:W2:Y:S01]  /*2260*/  LDG.E R14, desc[UR6][R6.64] ;  /* 0x00000006060e7981 */ /* 0x000ea2000c1e1900 */
[----:B------:R-:W-:Y:S01]  /*2270*/  BSSY.RECONVERGENT B0, `(.L_x_42) ;  /* 0x000000d000007945 */ /* 0x000fe20003800200 */
[----:B------:R-:W-:Y:S01]  /*2280*/  IMAD R8, R9, 0x4, R0 ;  /* 0x0000000409087824 */ /* 0x000fe200078e0200 */
[----:B--2---:R-:W-:-:S13]  /*2290*/  ISETP.GE.AND P1, PT, R14, R3, PT ;  /* 0x000000030e00720c */ /* 0x004fda0003f26270 */
[----:B------:R-:W-:Y:S05]  /*22a0*/  @!P1 BRA `(.L_x_43) ;  /* 0x00000000001c9947 */ /* 0x000fea0003800000 */
[----:B------:R-:W-:-:S13]  /*22b0*/  ISETP.NE.AND P1, PT, R14, R3, PT ;  /* 0x000000030e00720c */ /* 0x000fda0003f25270 */
[----:B------:R-:W-:Y:S05]  /*22c0*/  @P1 BRA `(.L_x_44) ;  /* 0x00000000001c1947 */ /* 0x000fea0003800000 */
[----:B------:R-:W-:Y:S01]  /*22d0*/  IMAD R11, R19, 0x4, R0 ;  /* 0x00000004130b7824 */ /* 0x000fe200078e0200 */
[----:B------:R-:W2:Y:S05]  /*22e0*/  LDL R10, [R8] ;  /* 0x00000000080a7983 */ /* 0x000eaa0000100800 */
[----:B------:R-:W2:Y:S02]  /*22f0*/  LDL R11, [R11] ;  /* 0x000000000b0b7983 */ /* 0x000ea40000100800 */
[----:B--2---:R-:W-:-:S13]  /*2300*/  ISETP.GE.AND P1, PT, R10, R11, PT ;  /* 0x0000000b0a00720c */ /* 0x004fda0003f26270 */
[----:B------:R-:W-:Y:S05]  /*2310*/  @P1 BRA `(.L_x_44) ;  /* 0x0000000000081947 */ /* 0x000fea0003800000 */
.L_x_43:
[----:B------:R-:W-:Y:S02]  /*2320*/  IMAD.MOV.U32 R3, RZ, RZ, R14 ;  /* 0x000000ffff037224 */ /* 0x000fe400078e000e */
[----:B------:R-:W-:-:S07]  /*2330*/  IMAD.MOV.U32 R19, RZ, RZ, R9 ;  /* 0x000000ffff137224 */ /* 0x000fce00078e0009 */
.L_x_44:
[----:B------:R-:W-:Y:S05]  /*2340*/  BSYNC.RECONVERGENT B0 ;  /* 0x0000000000007941 */ /* 0x000fea0003800200 */
.L_x_42:
[----:B------:R-:W2:Y:S01]  /*2350*/  LDG.E R10, desc[UR6][R6.64+0x4] ;  /* 0x00000406060a7981 */ /* 0x000ea2000c1e1900 */
[----:B------:R-:W-:Y:S01]  /*2360*/  BSSY.RECONVERGENT B0, `(.L_x_45) ;  /* 0x000000c000007945 */ /* 0x000fe20003800200 */
[----:B--2---:R-:W-:-:S13]  /*2370*/  ISETP.GE.AND P1, PT, R10, R3, PT ;  /* 0x000000030a00720c */ /* 0x004fda0003f26270 */
[----:B------:R-:W-:Y:S05]  /*2380*/  @!P1 BRA `(.L_x_46) ;  /* 0x00000000001c9947 */ /* 0x000fea0003800000 */
[----:B------:R-:W-:-:S13]  /*2390*/  ISETP.NE.AND P1, PT, R10, R3, PT ;  /* 0x000000030a00720c */ /* 0x000fda0003f25270 */
[----:B------:R-:W-:Y:S05]  /*23a0*/  @P1 BRA `(.L_x_47) ;  /* 0x00000000001c1947 */ /* 0x000fea0003800000 */
[----:B------:R-:W-:Y:S01]  /*23b0*/  IMAD R13, R19, 0x4, R0 ;  /* 0x00000004130d7824 */ /* 0x000fe200078e0200 */
[----:B------:R-:W2:Y:S04]  /*23c0*/  LDL R11, [R8+0x4] ;  /* 0x00000400080b7983 */ /* 0x000ea80000100800 */
[----:B------:R-:W2:Y:S02]  /*23d0*/  LDL R14, [R13] ;  /* 0x000000000d0e7983 */ /* 0x000ea40000100800 */
[----:B--2---:R-:W-:-:S13]  /*23e0*/  ISETP.GE.AND P1, PT, R11, R14, PT ;  /* 0x0000000e0b00720c */ /* 0x004fda0003f26270 */
[----:B------:R-:W-:Y:S05]  /*23f0*/  @P1 BRA `(.L_x_47) ;  /* 0x0000000000081947 */ /* 0x000fea0003800000 */
.L_x_46:
[----:B------:R-:W-:Y:S02]  /*2400*/  IMAD.MOV.U32 R3, RZ, RZ, R10 ;  /* 0x000000ffff037224 */ /* 0x000fe400078e000a */
[----:B------:R-:W-:-:S07]  /*2410*/  VIADD R19, R9, 0x1 ;  /* 0x0000000109137836 */ /* 0x000fce0000000000 */
.L_x_47:
[----:B------:R-:W-:Y:S05]  /*2420*/  BSYNC.RECONVERGENT B0 ;  /* 0x0000000000007941 */ /* 0x000fea0003800200 */
.L_x_45:
        /* <DEDUP_REMOVED lines=11> */
.L_x_49:
[----:B------:R-:W-:Y:S02]  /*24e0*/  IMAD.MOV.U32 R3, RZ, RZ, R10 ;  /* 0x000000ffff037224 */ /* 0x000fe400078e000a */
[----:B------:R-:W-:-:S07]  /*24f0*/  VIADD R19, R9, 0x2 ;  /* 0x0000000209137836 */ /* 0x000fce0000000000 */
.L_x_50:
[----:B------:R-:W-:Y:S05]  /*2500*/  BSYNC.RECONVERGENT B0 ;  /* 0x0000000000007941 */ /* 0x000fea0003800200 */
.L_x_48:
[----:B------:R-:W2:Y:S01]  /*2510*/  LDG.E R6, desc[UR6][R6.64+0xc] ;  /* 0x00000c0606067981 */ /* 0x000ea2000c1e1900 */
[----:B------:R-:W-:Y:S01]  /*2520*/  BSSY.RECONVERGENT B0, `(.L_x_51) ;  /* 0x000000c000007945 */ /* 0x000fe20003800200 */
[----:B--2---:R-:W-:-:S13]  /*2530*/  ISETP.GE.AND P1, PT, R6, R3, PT ;  /* 0x000000030600720c */ /* 0x004fda0003f26270 */
[----:B------:R-:W-:Y:S05]  /*2540*/  @!P1 BRA `(.L_x_52) ;  /* 0x00000000001c9947 */ /* 0x000fea0003800000 */
[----:B------:R-:W-:-:S13]  /*2550*/  ISETP.NE.AND P1, PT, R6, R3, PT ;  /* 0x000000030600720c */ /* 0x000fda0003f25270 */
[----:B------:R-:W-:Y:S05]  /*2560*/  @P1 BRA `(.L_x_53) ;  /* 0x00000000001c1947 */ /* 0x000fea0003800000 */
[----:B------:R-:W-:Y:S01]  /*2570*/  IMAD R7, R19, 0x4, R0 ;  /* 0x0000000413077824 */ /* 0x000fe200078e0200 */
[----:B------:R-:W2:Y:S05]  /*2580*/  LDL R8, [R8+0xc] ;  /* 0x00000c0008087983 */ /* 0x000eaa0000100800 */
[----:B------:R-:W2:Y:S02]  /*2590*/  LDL R7, [R7] ;  /* 0x0000000007077983 */ /* 0x000ea40000100800 */
[----:B--2---:R-:W-:-:S13]  /*25a0*/  ISETP.GE.AND P1, PT, R8, R7, PT ;  /* 0x000000070800720c */ /* 0x004fda0003f26270 */
[----:B------:R-:W-:Y:S05]  /*25b0*/  @P1 BRA `(.L_x_53) ;  /* 0x0000000000081947 */ /* 0x000fea0003800000 */
.L_x_52:
[----:B------:R-:W-:Y:S02]  /*25c0*/  IMAD.MOV.U32 R3, RZ, RZ, R6 ;  /* 0x000000ffff037224 */ /* 0x000fe400078e0006 */
[----:B------:R-:W-:-:S07]  /*25d0*/  VIADD R19, R9, 0x3 ;  /* 0x0000000309137836 */ /* 0x000fce0000000000 */
.L_x_53:
[----:B------:R-:W-:Y:S05]  /*25e0*/  BSYNC.RECONVERGENT B0 ;  /* 0x0000000000007941 */ /* 0x000fea0003800200 */
.L_x_51:
[----:B------:R-:W-:-:S05]  /*25f0*/  VIADD R9, R9, 0x4 ;  /* 0x0000000409097836 */ /* 0x000fca0000000000 */
[----:B------:R-:W-:-:S13]  /*2600*/  ISETP.NE.AND P1, PT, R9, R2, PT ;  /* 0x000000020900720c */ /* 0x000fda0003f25270 */
[----:B------:R-:W-:Y:S05]  /*2610*/  @P1 BRA `(.L_x_54) ;  /* 0xfffffffc00081947 */ /* 0x000fea000383ffff */
[----:B------:R-:W-:-:S07]  /*2620*/  IMAD.MOV.U32 R7, RZ, RZ, R2 ;  /* 0x000000ffff077224 */ /* 0x000fce00078e0002 */
.L_x_41:
[----:B------:R-:W-:-:S13]  /*2630*/  ISETP.NE.AND P1, PT, R12, RZ, PT ;  /* 0x000000ff0c00720c */ /* 0x000fda0003f25270 */
[----:B------:R-:W-:Y:S05]  /*2640*/  @!P1 BRA `(.L_x_55) ;  /* 0x0000000000cc9947 */ /* 0x000fea0003800000 */
[----:B-1----:R-:W0:Y:S01]  /*2650*/  LDC.64 R4, c[0x0][0x380] ;  /* 0x0000e000ff047b82 */ /* 0x002e220000000a00 */
[----:B------:R-:W1:Y:S02]  /*2660*/  LDCU UR5, c[0x0][0x390] ;  /* 0x00007200ff0577ac */ /* 0x000e640008000800 */
[----:B-1----:R-:W-:-:S04]  /*2670*/  IMAD R9, R20, UR5, R7 ;  /* 0x0000000514097c24 */ /* 0x002fc8000f8e0207 */
[----:B0-----:R-:W-:-:S05]  /*2680*/  IMAD.WIDE R4, R9, 0x4, R4 ;  /* 0x0000000409047825 */ /* 0x001fca00078e0204 */
[----:B------:R-:W2:Y:S01]  /*2690*/  LDG.E R9, desc[UR6][R4.64] ;  /* 0x0000000604097981 */ /* 0x000ea2000c1e1900 */
[----:B------:R-:W-:Y:S01]  /*26a0*/  IMAD.MOV.U32 R8, RZ, RZ, R3 ;  /* 0x000000ffff087224 */ /* 0x000fe200078e0003 */
[----:B------:R-:W-:Y:S01]  /*26b0*/  BSSY.RECONVERGENT B0, `(.L_x_56) ;  /* 0x000000d000007945 */ /* 0x000fe20003800200 */
[----:B------:R-:W-:-:S03]  /*26c0*/  IMAD R3, R7, 0x4, R0 ;  /* 0x0000000407037824 */ /* 0x000fc600078e0200 */
[----:B--2---:R-:W-:-:S13]  /*26d0*/  ISETP.GE.AND P1, PT, R9, R8, PT ;  /* 0x000000080900720c */ /* 0x004fda0003f26270 */
[----:B------:R-:W-:Y:S05]  /*26e0*/  @!P1 BRA `(.L_x_57) ;  /* 0x00000000001c9947 */ /* 0x000fea0003800000 */
[----:B------:R-:W-:-:S13]  /*26f0*/  ISETP.NE.AND P1, PT, R9, R8, PT ;  /* 0x000000080900720c */ /* 0x000fda0003f25270 */
[----:B------:R-:W-:Y:S05]  /*2700*/  @P1 BRA `(.L_x_58) ;  /* 0x00000000001c1947 */ /* 0x000fea0003800000 */
[----:B------:R-:W-:Y:S01]  /*2710*/  IMAD R10, R19, 0x4, R0 ;  /* 0x00000004130a7824 */ /* 0x000fe200078e0200 */
[----:B------:R-:W2:Y:S04]  /*2720*/  LDL R6, [R3] ;  /* 0x0000000003067983 */ /* 0x000ea80000100800 */
[----:B------:R-:W2:Y:S02]  /*2730*/  LDL R11, [R10] ;  /* 0x000000000a0b7983 */ /* 0x000ea40000100800 */
[----:B--2---:R-:W-:-:S13]  /*2740*/  ISETP.GE.AND P1, PT, R6, R11, PT ;  /* 0x0000000b0600720c */ /* 0x004fda0003f26270 */
[----:B------:R-:W-:Y:S05]  /*2750*/  @P1 BRA `(.L_x_58) ;  /* 0x0000000000081947 */ /* 0x000fea0003800000 */
.L_x_57:
[----:B------:R-:W-:Y:S02]  /*2760*/  IMAD.MOV.U32 R8, RZ, RZ, R9 ;  /* 0x000000ffff087224 */ /* 0x000fe400078e0009 */
[----:B------:R-:W-:-:S07]  /*2770*/  IMAD.MOV.U32 R19, RZ, RZ, R7 ;  /* 0x000000ffff137224 */ /* 0x000fce00078e0007 */
.L_x_58:
[----:B------:R-:W-:Y:S05]  /*2780*/  BSYNC.RECONVERGENT B0 ;  /* 0x0000000000007941 */ /* 0x000fea0003800200 */
.L_x_56:
[----:B------:R-:W-:-:S13]  /*2790*/  ISETP.NE.AND P1, PT, R12, 0x1, PT ;  /* 0x000000010c00780c */ /* 0x000fda0003f25270 */
[----:B------:R-:W-:Y:S05]  /*27a0*/  @!P1 BRA `(.L_x_55) ;  /* 0x0000000000749947 */ /* 0x000fea0003800000 */
        /* <DEDUP_REMOVED lines=11> */
.L_x_60:
[----:B------:R-:W-:Y:S02]  /*2860*/  IMAD.MOV.U32 R8, RZ, RZ, R9 ;  /* 0x000000ffff087224 */ /* 0x000fe400078e0009 */
[----:B------:R-:W-:-:S07]  /*2870*/  VIADD R19, R7, 0x1 ;  /* 0x0000000107137836 */ /* 0x000fce0000000000 */
.L_x_61:
[----:B------:R-:W-:Y:S05]  /*2880*/  BSYNC.RECONVERGENT B0 ;  /* 0x0000000000007941 */ /* 0x000fea0003800200 */
.L_x_59:
        /* <DEDUP_REMOVED lines=13> */
.L_x_62:
[----:B------:R-:W-:-:S07]  /*2960*/  VIADD R19, R7, 0x2 ;  /* 0x0000000207137836 */ /* 0x000fce0000000000 */
.L_x_63:
[----:B------:R-:W-:Y:S05]  /*2970*/  BSYNC.RECONVERGENT B0 ;  /* 0x0000000000007941 */ /* 0x000fea0003800200 */
.L_x_55:
[----:B------:R-:W-:Y:S01]  /*2980*/  IMAD R8, R19, 0x4, R0 ;  /* 0x0000000413087824 */ /* 0x000fe200078e0200 */
[----:B------:R-:W0:Y:S04]  /*2990*/  LDC.64 R10, c[0x0][0x390] ;  /* 0x0000e400ff0a7b82 */ /* 0x000e280000000a00 */
[----:B------:R-:W2:Y:S04]  /*29a0*/  LDL R9, [R8] ;  /* 0x0000000008097983 */ /* 0x000ea80000100800 */
[----:B-1----:R-:W1:Y:S08]  /*29b0*/  LDC.64 R4, c[0x0][0x388] ;  /* 0x0000e200ff047b82 */ /* 0x002e700000000a00 */
[----:B------:R-:W3:Y:S01]  /*29c0*/  LDC.64 R6, c[0x0][0x380] ;  /* 0x0000e000ff067b82 */ /* 0x000ee20000000a00 */
[C---:B0-----:R-:W-:Y:S01]  /*29d0*/  IMAD R3, R20.reuse, R11, UR4 ;  /* 0x0000000414037e24 */ /* 0x041fe2000f8e020b */
[----:B------:R-:W-:Y:S01]  /*29e0*/  UIADD3 UR4, UPT, UPT, UR4, 0x1, URZ ;  /* 0x0000000104047890 */ /* 0x000fe2000fffe0ff */
[----:B------:R-:W-:-:S05]  /*29f0*/  IMAD R13, R20, R10, R19 ;  /* 0x0000000a140d7224 */ /* 0x000fca00078e0213 */
[----:B------:R-:W-:Y:S01]  /*2a00*/  ISETP.NE.AND P1, PT, R11, UR4, PT ;  /* 0x000000040b007c0c */ /* 0x000fe2000bf25270 */
[----:B-1----:R-:W-:-:S04]  /*2a10*/  IMAD.WIDE R4, R3, 0x4, R4 ;  /* 0x0000000403047825 */ /* 0x002fc800078e0204 */
[----:B------:R-:W-:Y:S02]  /*2a20*/  IMAD.MOV.U32 R3, RZ, RZ, 0x40000000 ;  /* 0x40000000ff037424 */ /* 0x000fe400078e00ff */
[----:B---3--:R-:W-:Y:S01]  /*2a30*/  IMAD.WIDE R6, R13, 0x4, R6 ;  /* 0x000000040d067825 */ /* 0x008fe200078e0206 */
[----:B--2---:R0:W-:Y:S04]  /*2a40*/  STG.E desc[UR6][R4.64], R9 ;  /* 0x0000000904007986 */ /* 0x0041e8000c101906 */
[----:B------:R0:W-:Y:S01]  /*2a50*/  STG.E desc[UR6][R6.64], R3 ;  /* 0x0000000306007986 */ /* 0x0001e2000c101906 */
[----:B------:R-:W-:Y:S05]  /*2a60*/  @P1 BRA `(.L_x_64) ;  /* 0xfffffff400d81947 */ /* 0x000fea000383ffff */
[----:B------:R-:W-:Y:S05]  /*2a70*/  EXIT ;  /* 0x000000000000794d */ /* 0x000fea0003800000 */
.L_x_65:
[----:B------:R-:W-:-:S00]  /*2a80*/  BRA `(.L_x_65) ;  /* 0xfffffffc00fc7947 */ /* 0x000fc0000383ffff */
[----:B------:R-:W-:-:S00]  /*2a90*/  NOP ;  /* 0x0000000000007918 */ /* 0x000fc00000000000 */
        /* <DEDUP_REMOVED lines=14> */
.L_x_101:


//--------------------- .text._Z4sortPiS_ii       --------------------------
	.section	.text._Z4sortPiS_ii,"ax",@progbits
	.align	128
        .global         _Z4sortPiS_ii
        .type           _Z4sortPiS_ii,@function
        .size           _Z4sortPiS_ii,(.L_x_102 - _Z4sortPiS_ii)
        .other          _Z4sortPiS_ii,@"STO_CUDA_ENTRY STV_DEFAULT"
_Z4sortPiS_ii:
.text._Z4sortPiS_ii:
[----:B------:R-:W-:Y:S01]  /*0000*/  LDC R1, c[0x0][0x37c] ;  /* 0x0000df00ff017b82 */ /* 0x000fe20000000800 */
[----:B------:R-:W0:Y:S07]  /*0010*/  S2R R0, SR_CTAID.X ;  /* 0x0000000000007919 */ /* 0x000e2e0000002500 */
[----:B------:R-:W1:Y:S01]  /*0020*/  LDC.64 R2, c[0x0][0x390] ;  /* 0x0000e400ff027b82 */ /* 0x000e620000000a00 */
[----:B------:R-:W0:Y:S01]  /*0030*/  LDCU UR4, c[0x0][0x360] ;  /* 0x00006c00ff0477ac */ /* 0x000e220008000800 */
[----:B------:R-:W0:Y:S01]  /*0040*/  S2R R5, SR_TID.X ;  /* 0x0000000000057919 */ /* 0x000e220000002100 */
[----:B-1----:R-:W-:Y:S01]  /*0050*/  ISETP.GE.AND P0, PT, R3, 0x1, PT ;  /* 0x000000010300780c */ /* 0x002fe20003f06270 */
[----:B0-----:R-:W-:-:S05]  /*0060*/  IMAD R0, R0, UR4, R5 ;  /* 0x0000000400007c24 */ /* 0x001fca000f8e0205 */
[----:B------:R-:W-:-:S13]  /*0070*/  ISETP.GE.OR P0, PT, R0, R2, !P0 ;  /* 0x000000020000720c */ /* 0x000fda0004706670 */
[----:B------:R-:W-:Y:S05]  /*0080*/  @P0 EXIT ;  /* 0x000000000000094d */ /* 0x000fea0003800000 */
[----:B------:R-:W-:Y:S01]  /*0090*/  ISETP.GE.AND P0, PT, R2, 0x1, PT ;  /* 0x000000010200780c */ /* 0x000fe20003f06270 */
[----:B------:R-:W0:-:S12]  /*00a0*/  LDCU.64 UR6, c[0x0][0x358] ;  /* 0x00006b00ff0677ac */ /* 0x000e180008000a00 */
[----:B------:R-:W-:Y:S05]  /*00b0*/  @!P0 BRA `(.L_x_66) ;  /* 0x0000000c00748947 */ /* 0x000fea0003800000 */
[----:B------:R-:W-:Y:S01]  /*00c0*/  IMAD R5, R0, R2, RZ ;  /* 0x0000000200057224 */ /* 0x000fe200078e02ff */
[----:B------:R-:W-:-:S03]  /*00d0*/  UMOV UR4, URZ ;  /* 0x000000ff00047c82 */ /* 0x000fc60008000000 */
[----:B------:R-:W-:-:S05]  /*00e0*/  VIADD R3, R5, 0x1 ;  /* 0x0000000105037836 */ /* 0x000fca0000000000 */
[----:B------:R-:W-:-:S05]  /*00f0*/  VIADDMNMX R2, R5, R2, R3, !PT ;  /* 0x0000000205027246 */ /* 0x000fca0007800103 */
[----:B------:R-:W-:Y:S02]  /*0100*/  IMAD.IADD R6, R2, 0x1, -R5 ;  /* 0x0000000102067824 */ /* 0x000fe400078e0a05 */
[----:B------:R-:W-:-:S03]  /*0110*/  IMAD.IADD R2, R5, 0x1, -R2 ;  /* 0x0000000105027824 */ /* 0x000fc600078e0a02 */
[C---:B------:R-:W-:Y:S02]  /*0120*/  LOP3.LUT R26, R6.reuse, 0x7, RZ, 0xc0, !PT ;  /* 0x00000007061a7812 */ /* 0x040fe400078ec0ff */
[C---:B------:R-:W-:Y:S02]  /*0130*/  LOP3.LUT R25, R6.reuse, 0xf, RZ, 0xc0, !PT ;  /* 0x0000000f06197812 */ /* 0x040fe400078ec0ff */
[----:B------:R-:W-:Y:S01]  /*0140*/  LOP3.LUT R7, R6, 0xfffffff0, RZ, 0xc0, !PT ;  /* 0xfffffff006077812 */ /* 0x000fe200078ec0ff */
[----:B------:R-:W-:Y:S01]  /*0150*/  VIADD R4, R26, 0xffffffff ;  /* 0xffffffff1a047836 */ /* 0x000fe20000000000 */
[----:B------:R-:W-:Y:S01]  /*0160*/  ISETP.GT.U32.AND P0, PT, R2, -0x10, PT ;  /* 0xfffffff00200780c */ /* 0x000fe20003f04070 */
[----:B------:R-:W-:Y:S01]  /*0170*/  VIADD R3, R25, 0xffffffff ;  /* 0xffffffff19037836 */ /* 0x000fe20000000000 */
[----:B------:R-:W-:Y:S01]  /*0180*/  LOP3.LUT R6, R6, 0x3, RZ, 0xc0, !PT ;  /* 0x0000000306067812 */ /* 0x000fe200078ec0ff */
[----:B------:R-:W-:Y:S01]  /*0190*/  IMAD.MOV R7, RZ, RZ, -R7 ;  /* 0x000000ffff077224 */ /* 0x000fe200078e0a07 */
[----:B------:R-:W-:Y:S01]  /*01a0*/  ISETP.GE.U32.AND P2, PT, R4, 0x3, PT ;  /* 0x000000030400780c */ /* 0x000fe20003f46070 */
[----:B------:R-:W-:Y:S01]  /*01b0*/  VIADD R4, R5, 0x7 ;  /* 0x0000000705047836 */ /* 0x000fe20000000000 */
[----:B------:R-:W-:-:S13]  /*01c0*/  ISETP.GE.U32.AND P1, PT, R3, 0x7, PT ;  /* 0x000000070300780c */ /* 0x000fda0003f26070 */
.L_x_77:
[----:B------:R-:W-:Y:S01]  /*01d0*/  BSSY.RECONVERGENT B0, `(.L_x_67) ;  /* 0x0000051000007945 */ /* 0x000fe20003800200 */
[----:B0-----:R-:W-:Y:S02]  /*01e0*/  IMAD.MOV.U32 R11, RZ, RZ, 0x40000000 ;  /* 0x40000000ff0b7424 */ /* 0x001fe400078e00ff */
[----:B------:R-:W-:Y:S01]  /*01f0*/  IMAD.MOV.U32 R3, RZ, RZ, R5 ;  /* 0x000000ffff037224 */ /* 0x000fe200078e0005 */
[----:B------:R-:W-:Y:S06]  /*0200*/  @P0 BRA `(.L_x_68) ;  /* 0x0000000400340947 */ /* 0x000fec0003800000 */
[----:B------:R-:W-:Y:S01]  /*0210*/  BSSY.RECONVERGENT B1, `(.L_x_69) ;  /* 0x000004b000017945 */ /* 0x000fe20003800200 */
[----:B------:R-:W-:Y:S02]  /*0220*/  IMAD.MOV.U32 R11, RZ, RZ, 0x40000000 ;  /* 0x40000000ff0b7424 */ /* 0x000fe400078e00ff */
[----:B------:R-:W-:Y:S02]  /*0230*/  IMAD.MOV.U32 R10, RZ, RZ, R7 ;  /* 0x000000ffff0a7224 */ /* 0x000fe400078e0007 */
[----:B------:R-:W-:-:S07]  /*0240*/  IMAD.MOV.U32 R9, RZ, RZ, R4 ;  /* 0x000000ffff097224 */ /* 0x000fce00078e0004 */
.L_x_70:
[----:B------:R-:W1:Y:S01]  /*0250*/  LDC.64 R2, c[0x0][0x380] ;  /* 0x0000e000ff027b82 */ /* 0x000e620000000a00 */
[----:B------:R-:W-:-:S04]  /*0260*/  VIADD R13, R9, 0xfffffff9 ;  /* 0xfffffff9090d7836 */ /* 0x000fc80000000000 */
[----:B-1----:R-:W-:-:S05]  /*0270*/  IMAD.WIDE R2, R13, 0x4, R2 ;  /* 0x000000040d027825 */ /* 0x002fca00078e0202 */
[----:B0-----:R-:W2:Y:S04]  /*0280*/  LDG.E R20, desc[UR6][R2.64] ;  /* 0x0000000602147981 */ /* 0x001ea8000c1e1900 */
        /* <DEDUP_REMOVED lines=10> */
[----:B--2---:R-:W-:-:S02]  /*0330*/  ISETP.GE.AND P5, PT, R20, R11, PT ;  /* 0x0000000b1400720c */ /* 0x004fc40003fa6270 */
[----:B------:R-:W-:Y:S02]  /*0340*/  VIMNMX R21, PT, PT, R20, R11, PT ;  /* 0x0000000b14157248 */ /* 0x000fe40003fe0100 */
[----:B------:R-:W2:Y:S02]  /*0350*/  LDG.E R20, desc[UR6][R2.64+0x28] ;  /* 0x0000280602147981 */ /* 0x000ea4000c1e1900 */
[----:B---3--:R-:W-:Y:S02]  /*0360*/  ISETP.GE.AND P4, PT, R22, R21, PT ;  /* 0x000000151600720c */ /* 0x008fe40003f86270 */
[----:B------:R-:W3:Y:S01]  /*0370*/  LDG.E R11, desc[UR6][R2.64+0x2c] ;  /* 0x00002c06020b7981 */ /* 0x000ee2000c1e1900 */
[----:B------:R-:W-:-:S03]  /*0380*/  VIMNMX R22, PT, PT, R21, R22, PT ;  /* 0x0000001615167248 */ /* 0x000fc60003fe0100 */
[----:B------:R-:W3:Y:S01]  /*0390*/  LDG.E R21, desc[UR6][R2.64+0x30] ;  /* 0x0000300602157981 */ /* 0x000ee2000c1e1900 */
[----:B----4-:R-:W-:Y:S02]  /*03a0*/  ISETP.GE.AND P6, PT, R23, R22, PT ;  /* 0x000000161700720c */ /* 0x010fe40003fc6270 */
[----:B------:R-:W-:Y:S02]  /*03b0*/  VIMNMX R28, PT, PT, R22, R23, PT ;  /* 0x00000017161c7248 */ /* 0x000fe40003fe0100 */
[----:B------:R-:W4:Y:S04]  /*03c0*/  LDG.E R23, desc[UR6][R2.64+0x34] ;  /* 0x0000340602177981 */ /* 0x000f28000c1e1900 */
[----:B------:R0:W4:Y:S01]  /*03d0*/  LDG.E R22, desc[UR6][R2.64+0x38] ;  /* 0x0000380602167981 */ /* 0x000122000c1e1900 */
[----:B-----5:R-:W-:-:S02]  /*03e0*/  ISETP.GE.AND P3, PT, R19, R28, PT ;  /* 0x0000001c1300720c */ /* 0x020fc40003f66270 */
[----:B------:R-:W-:Y:S02]  /*03f0*/  VIMNMX R19, PT, PT, R28, R19, PT ;  /* 0x000000131c137248 */ /* 0x000fe40003fe0100 */
[----:B------:R-:W-:Y:S02]  /*0400*/  SEL R8, R13, R8, !P5 ;  /* 0x000000080d087207 */ /* 0x000fe40006800000 */
[----:B------:R-:W-:Y:S02]  /*0410*/  VIMNMX R13, PT, PT, R19, R14, PT ;  /* 0x0000000e130d7248 */ /* 0x000fe40003fe0100 */
[----:B------:R-:W-:Y:S02]  /*0420*/  ISETP.GE.AND P5, PT, R14, R19, PT ;  /* 0x000000130e00720c */ /* 0x000fe40003fa6270 */
[----:B------:R-:W-:Y:S01]  /*0430*/  VIMNMX R14, PT, PT, R13, R18, PT ;  /* 0x000000120d0e7248 */ /* 0x000fe20003fe0100 */
[----:B------:R-:W-:Y:S01]  /*0440*/  @!P4 VIADD R8, R9, 0xfffffffa ;  /* 0xfffffffa0908c836 */ /* 0x000fe20000000000 */
[----:B------:R-:W-:-:S02]  /*0450*/  ISETP.GE.AND P4, PT, R18, R13, PT ;  /* 0x0000000d1200720c */ /* 0x000fc40003f86270 */
[----:B------:R-:W-:Y:S01]  /*0460*/  VIMNMX R13, PT, PT, R14, R17, PT ;  /* 0x000000110e0d7248 */ /* 0x000fe20003fe0100 */
[----:B------:R-:W-:Y:S01]  /*0470*/  @!P6 VIADD R8, R9, 0xfffffffb ;  /* 0xfffffffb0908e836 */ /* 0x000fe20000000000 */
[----:B------:R-:W-:Y:S02]  /*0480*/  ISETP.GE.AND P6, PT, R17, R14, PT ;  /* 0x0000000e1100720c */ /* 0x000fe40003fc6270 */
[----:B0-----:R-:W-:Y:S01]  /*0490*/  VIMNMX R3, PT, PT, R13, R16, PT ;  /* 0x000000100d037248 */ /* 0x001fe20003fe0100 */
[----:B------:R-:W-:-:S03]  /*04a0*/  @!P3 VIADD R8, R9, 0xfffffffc ;  /* 0xfffffffc0908b836 */ /* 0x000fc60000000000 */
[----:B------:R-:W-:Y:S02]  /*04b0*/  VIMNMX R2, PT, PT, R3, R12, PT ;  /* 0x0000000c03027248 */ /* 0x000fe40003fe0100 */
[----:B------:R-:W-:Y:S02]  /*04c0*/  ISETP.GE.AND P3, PT, R12, R3, PT ;  /* 0x000000030c00720c */ /* 0x000fe40003f66270 */
[----:B------:R-:W-:Y:S01]  /*04d0*/  VIMNMX R3, PT, PT, R2, R15, PT ;  /* 0x0000000f02037248 */ /* 0x000fe20003fe0100 */
[----:B------:R-:W-:Y:S01]  /*04e0*/  @!P5 VIADD R8, R9, 0xfffffffd ;  /* 0xfffffffd0908d836 */ /* 0x000fe20000000000 */
[----:B------:R-:W-:Y:S01]  /*04f0*/  ISETP.GE.AND P5, PT, R15, R2, PT ;  /* 0x000000020f00720c */ /* 0x000fe20003fa6270 */
[C---:B------:R-:W-:Y:S01]  /*0500*/  @!P4 VIADD R8, R9.reuse, 0xfffffffe ;  /* 0xfffffffe0908c836 */ /* 0x040fe20000000000 */
[----:B------:R-:W-:Y:S01]  /*0510*/  ISETP.GE.AND P4, PT, R16, R13, PT ;  /* 0x0000000d1000720c */ /* 0x000fe20003f86270 */
[----:B------:R-:W-:-:S05]  /*0520*/  @!P6 VIADD R8, R9, 0xffffffff ;  /* 0xffffffff0908e836 */ /* 0x000fca0000000000 */
[C---:B------:R-:W-:Y:S01]  /*0530*/  SEL R8, R9.reuse, R8, !P4 ;  /* 0x0000000809087207 */ /* 0x040fe20006000000 */
[C---:B------:R-:W-:Y:S02]  /*0540*/  @!P3 VIADD R8, R9.reuse, 0x1 ;  /* 0x000000010908b836 */ /* 0x040fe40000000000 */
[----:B------:R-:W-:Y:S02]  /*0550*/  VIADD R10, R10, 0x10 ;  /* 0x000000100a0a7836 */ /* 0x000fe40000000000 */
[----:B------:R-:W-:Y:S01]  /*0560*/  @!P5 VIADD R8, R9, 0x2 ;  /* 0x000000020908d836 */ /* 0x000fe20000000000 */
[----:B--2---:R-:W-:Y:S02]  /*0570*/  VIMNMX R2, PT, PT, R3, R20, PT ;  /* 0x0000001403027248 */ /* 0x004fe40003fe0100 */
[----:B------:R-:W-:Y:S02]  /*0580*/  ISETP.GE.AND P6, PT, R20, R3, PT ;  /* 0x000000031400720c */ /* 0x000fe40003fc6270 */
[----:B---3--:R-:W-:-:S02]  /*0590*/  VIMNMX R12, PT, PT, R2, R11, PT ;  /* 0x0000000b020c7248 */ /* 0x008fc40003fe0100 */
[----:B------:R-:W-:Y:S02]  /*05a0*/  ISETP.GE.AND P4, PT, R11, R2, PT ;  /* 0x000000020b00720c */ /* 0x000fe40003f86270 */
[----:B------:R-:W-:Y:S02]  /*05b0*/  ISETP.GE.AND P3, PT, R21, R12, PT ;  /* 0x0000000c1500720c */ /* 0x000fe40003f66270 */
[----:B------:R-:W-:-:S04]  /*05c0*/  VIMNMX R2, PT, PT, R12, R21, PT ;  /* 0x000000150c027248 */ /* 0x000fc80003fe0100 */
[----:B----4-:R-:W-:Y:S01]  /*05d0*/  VIMNMX R3, PT, PT, R2, R23, PT ;  /* 0x0000001702037248 */ /* 0x010fe20003fe0100 */
[----:B------:R-:W-:-:S03]  /*05e0*/  @!P6 VIADD R8, R9, 0x3 ;  /* 0x000000030908e836 */ /* 0x000fc60000000000 */
[----:B------:R-:W-:Y:S01]  /*05f0*/  ISETP.GE.AND P6, PT, R22, R3, PT ;  /* 0x000000031600720c */ /* 0x000fe20003fc6270 */
[----:B------:R-:W-:Y:S01]  /*0600*/  @!P4 VIADD R8, R9, 0x4 ;  /* 0x000000040908c836 */ /* 0x000fe20000000000 */
[----:B------:R-:W-:Y:S01]  /*0610*/  VIMNMX R3, PT, PT, R3, R22, PT ;  /* 0x0000001603037248 */ /* 0x000fe20003fe0100 */
[----:B------:R-:W-:Y:S01]  /*0620*/  @!P3 VIADD R8, R9, 0x5 ;  /* 0x000000050908b836 */ /* 0x000fe20000000000 */
[----:B------:R-:W-:Y:S02]  /*0630*/  ISETP.GE.AND P5, PT, R23, R2, PT ;  /* 0x000000021700720c */ /* 0x000fe40003fa6270 */
[----:B------:R-:W-:Y:S02]  /*0640*/  ISETP.NE.AND P3, PT, R10, RZ, PT ;  /* 0x000000ff0a00720c */ /* 0x000fe40003f65270 */
[----:B------:R-:W-:Y:S02]  /*0650*/  ISETP.GE.AND P4, PT, R24, R3, PT ;  /* 0x000000031800720c */ /* 0x000fe40003f86270 */
[----:B------:R-:W-:-:S07]  /*0660*/  VIMNMX R11, PT, PT, R3, R24, PT ;  /* 0x00000018030b7248 */ /* 0x000fce0003fe0100 */
[C---:B------:R-:W-:Y:S02]  /*0670*/  @!P5 VIADD R8, R9.reuse, 0x6 ;  /* 0x000000060908d836 */ /* 0x040fe40000000000 */
[C---:B------:R-:W-:Y:S02]  /*0680*/  @!P6 VIADD R8, R9.reuse, 0x7 ;  /* 0x000000070908e836 */ /* 0x040fe40000000000 */
[C---:B------:R-:W-:Y:S02]  /*0690*/  @!P4 VIADD R8, R9.reuse, 0x8 ;  /* 0x000000080908c836 */ /* 0x040fe40000000000 */
[----:B------:R-:W-:Y:S01]  /*06a0*/  VIADD R9, R9, 0x10 ;  /* 0x0000001009097836 */ /* 0x000fe20000000000 */
[----:B------:R-:W-:Y:S06]  /*06b0*/  @P3 BRA `(.L_x_70) ;  /* 0xfffffff800e43947 */ /* 0x000fec000383ffff */
[----:B------:R-:W-:Y:S05]  /*06c0*/  BSYNC.RECONVERGENT B1 ;  /* 0x0000000000017941 */ /* 0x000fea0003800200 */
.L_x_69:
[----:B------:R-:W-:-:S07]  /*06d0*/  VIADD R3, R9, 0xfffffff9 ;  /* 0xfffffff909037836 */ /* 0x000fce0000000000 */
.L_x_68:
[----:B0-----:R-:W-:Y:S05]  /*06e0*/  BSYNC.RECONVERGENT B0 ;  /* 0x0000000000007941 */ /* 0x001fea0003800200 */
.L_x_67:
[----:B------:R-:W-:Y:S01]  /*06f0*/  ISETP.NE.AND P3, PT, R25, RZ, PT ;  /* 0x000000ff1900720c */ /* 0x000fe20003f65270 */
[----:B------:R-:W-:-:S12]  /*0700*/  BSSY.RECONVERGENT B0, `(.L_x_71) ;  /* 0x0000054000007945 */ /* 0x000fd80003800200 */
[----:B------:R-:W-:Y:S05]  /*0710*/  @!P3 BRA `(.L_x_72) ;  /* 0x000000040048b947 */ /* 0x000fea0003800000 */
[----:B------:R-:W-:Y:S01]  /*0720*/  BSSY.RECONVERGENT B1, `(.L_x_73) ;  /* 0x0000026000017945 */ /* 0x000fe20003800200 */
[----:B------:R-:W-:-:S03]  /*0730*/  ISETP.NE.AND P3, PT, R26, RZ, PT ;  /* 0x000000ff1a00720c */ /* 0x000fc60003f65270 */
[----:B------:R-:W-:Y:S10]  /*0740*/  @!P1 BRA `(.L_x_74) ;  /* 0x00000000008c9947 */ /* 0x000ff40003800000 */
[----:B------:R-:W0:Y:S02]  /*0750*/  LDC.64 R12, c[0x0][0x380] ;  /* 0x0000e000ff0c7b82 */ /* 0x000e240000000a00 */
        /* <DEDUP_REMOVED lines=8> */
[----:B------:R-:W5:Y:S01]  /*07e0*/  LDG.E R17, desc[UR6][R12.64+0x1c] ;  /* 0x00001c060c117981 */ /* 0x000f62000c1e1900 */
[----:B--2---:R-:W-:-:S02]  /*07f0*/  VIMNMX R9, PT, PT, R11, R2, PT ;  /* 0x000000020b097248 */ /* 0x004fc40003fe0100 */
[----:B------:R-:W-:Y:S02]  /*0800*/  ISETP.GE.AND P5, PT, R2, R11, PT ;  /* 0x0000000b0200720c */ /* 0x000fe40003fa6270 */
[----:B---3--:R-:W-:Y:S02]  /*0810*/  ISETP.GE.AND P4, PT, R10, R9, PT ;  /* 0x000000090a00720c */ /* 0x008fe40003f86270 */
[----:B------:R-:W-:Y:S02]  /*0820*/  VIMNMX R9, PT, PT, R9, R10, PT ;  /* 0x0000000a09097248 */ /* 0x000fe40003fe0100 */
[----:B------:R-:W-:Y:S02]  /*0830*/  SEL R8, R3, R8, !P5 ;  /* 0x0000000803087207 */ /* 0x000fe40006800000 */
[----:B----4-:R-:W-:Y:S02]  /*0840*/  ISETP.GE.AND P6, PT, R14, R9, PT ;  /* 0x000000090e00720c */ /* 0x010fe40003fc6270 */
[----:B------:R-:W-:-:S04]  /*0850*/  VIMNMX R9, PT, PT, R9, R14, PT ;  /* 0x0000000e09097248 */ /* 0x000fc80003fe0100 */
[----:B-----5:R-:W-:Y:S01]  /*0860*/  ISETP.GE.AND P5, PT, R16, R9, PT ;  /* 0x000000091000720c */ /* 0x020fe20003fa6270 */
[----:B------:R-:W-:Y:S01]  /*0870*/  @!P4 VIADD R8, R3, 0x1 ;  /* 0x000000010308c836 */ /* 0x000fe20000000000 */
[----:B------:R-:W-:-:S04]  /*0880*/  VIMNMX R9, PT, PT, R9, R16, PT ;  /* 0x0000001009097248 */ /* 0x000fc80003fe0100 */
[----:B------:R-:W-:Y:S01]  /*0890*/  ISETP.GE.AND P4, PT, R18, R9, PT ;  /* 0x000000091200720c */ /* 0x000fe20003f86270 */
[----:B------:R-:W-:Y:S01]  /*08a0*/  @!P6 VIADD R8, R3, 0x2 ;  /* 0x000000020308e836 */ /* 0x000fe20000000000 */
[----:B------:R-:W-:-:S04]  /*08b0*/  VIMNMX R9, PT, PT, R9, R18, PT ;  /* 0x0000001209097248 */ /* 0x000fc80003fe0100 */
[----:B------:R-:W-:Y:S01]  /*08c0*/  VIMNMX R2, PT, PT, R9, R20, PT ;  /* 0x0000001409027248 */ /* 0x000fe20003fe0100 */
[----:B------:R-:W-:Y:S01]  /*08d0*/  @!P5 VIADD R8, R3, 0x3 ;  /* 0x000000030308d836 */ /* 0x000fe20000000000 */
[----:B------:R-:W-:Y:S02]  /*08e0*/  ISETP.GE.AND P6, PT, R20, R9, PT ;  /* 0x000000091400720c */ /* 0x000fe40003fc6270 */
[----:B------:R-:W-:Y:S02]  /*08f0*/  ISETP.GE.AND P5, PT, R15, R2, PT ;  /* 0x000000020f00720c */ /* 0x000fe40003fa6270 */
[----:B------:R-:W-:Y:S01]  /*0900*/  VIMNMX R2, PT, PT, R2, R15, PT ;  /* 0x0000000f02027248 */ /* 0x000fe20003fe0100 */
[----:B------:R-:W-:-:S03]  /*0910*/  @!P4 VIADD R8, R3, 0x4 ;  /* 0x000000040308c836 */ /* 0x000fc60000000000 */
[----:B------:R-:W-:Y:S02]  /*0920*/  ISETP.GE.AND P4, PT, R17, R2, PT ;  /* 0x000000021100720c */ /* 0x000fe40003f86270 */
[----:B------:R-:W-:-:S03]  /*0930*/  VIMNMX R11, PT, PT, R2, R17, PT ;  /* 0x00000011020b7248 */ /* 0x000fc60003fe0100 */
[C---:B------:R-:W-:Y:S02]  /*0940*/  @!P6 VIADD R8, R3.reuse, 0x5 ;  /* 0x000000050308e836 */ /* 0x040fe40000000000 */
[----:B------:R-:W-:-:S06]  /*0950*/  @!P5 VIADD R8, R3, 0x6 ;  /* 0x000000060308d836 */ /* 0x000fcc0000000000 */
[C---:B------:R-:W-:Y:S02]  /*0960*/  @!P4 VIADD R8, R3.reuse, 0x7 ;  /* 0x000000070308c836 */ /* 0x040fe40000000000 */
[----:B------:R-:W-:-:S07]  /*0970*/  VIADD R3, R3, 0x8 ;  /* 0x0000000803037836 */ /* 0x000fce0000000000 */
.L_x_74:
[----:B------:R-:W-:Y:S05]  /*0980*/  BSYNC.RECONVERGENT B1 ;  /* 0x0000000000017941 */ /* 0x000fea0003800200 */
.L_x_73:
        /* <DEDUP_REMOVED lines=9> */
[----:B------:R-:W5:Y:S01]  /*0a20*/  LDG.E R16, desc[UR6][R12.64+0xc] ;  /* 0x00000c060c107981 */ /* 0x000f62000c1e1900 */
[----:B--2---:R-:W-:-:S02]  /*0a30*/  VIMNMX R9, PT, PT, R11, R2, PT ;  /* 0x000000020b097248 */ /* 0x004fc40003fe0100 */
[----:B------:R-:W-:Y:S02]  /*0a40*/  ISETP.GE.AND P6, PT, R2, R11, PT ;  /* 0x0000000b0200720c */ /* 0x000fe40003fc6270 */
[----:B---3--:R-:W-:Y:S02]  /*0a50*/  VIMNMX R14, PT, PT, R9, R10, PT ;  /* 0x0000000a090e7248 */ /* 0x008fe40003fe0100 */
[----:B------:R-:W-:Y:S02]  /*0a60*/  ISETP.GE.AND P5, PT, R10, R9, PT ;  /* 0x000000090a00720c */ /* 0x000fe40003fa6270 */
[----:B----4-:R-:W-:Y:S02]  /*0a70*/  VIMNMX R11, PT, PT, R14, R15, PT ;  /* 0x0000000f0e0b7248 */ /* 0x010fe40003fe0100 */
[----:B------:R-:W-:Y:S02]  /*0a80*/  ISETP.GE.AND P4, PT, R15, R14, PT ;  /* 0x0000000e0f00720c */ /* 0x000fe40003f86270 */
[----:B------:R-:W-:-:S02]  /*0a90*/  SEL R8, R3, R8, !P6 ;  /* 0x0000000803087207 */ /* 0x000fc40007000000 */
[----:B-----5:R-:W-:Y:S02]  /*0aa0*/  ISETP.GE.AND P6, PT, R16, R11, PT ;  /* 0x0000000b1000720c */ /* 0x020fe40003fc6270 */
[----:B------:R-:W-:-:S03]  /*0ab0*/  VIMNMX R11, PT, PT, R11, R16, PT ;  /* 0x000000100b0b7248 */ /* 0x000fc60003fe0100 */
[----:B------:R-:W-:-:S04]  /*0ac0*/  @!P5 VIADD R8, R3, 0x1 ;  /* 0x000000010308d836 */ /* 0x000fc80000000000 */
[----:B------:R-:W-:-:S04]  /*0ad0*/  @!P4 VIADD R8, R3, 0x2 ;  /* 0x000000020308c836 */ /* 0x000fc80000000000 */
[C---:B------:R-:W-:Y:S02]  /*0ae0*/  @!P6 VIADD R8, R3.reuse, 0x3 ;  /* 0x000000030308e836 */ /* 0x040fe40000000000 */
[----:B------:R-:W-:-:S07]  /*0af0*/  VIADD R3, R3, 0x4 ;  /* 0x0000000403037836 */ /* 0x000fce0000000000 */
.L_x_76:
[----:B------:R-:W-:Y:S05]  /*0b00*/  BSYNC.RECONVERGENT B1 ;  /* 0x0000000000017941 */ /* 0x000fea0003800200 */
.L_x_75:
[----:B------:R-:W-:Y:S05]  /*0b10*/  @!P3 BRA `(.L_x_72) ;  /* 0x000000000048b947 */ /* 0x000fea0003800000 */
[----:B------:R-:W0:Y:S02]  /*0b20*/  LDC.64 R12, c[0x0][0x380] ;  /* 0x0000e000ff0c7b82 */ /* 0x000e240000000a00 */
[----:B0-----:R-:W-:-:S05]  /*0b30*/  IMAD.WIDE R12, R3, 0x4, R12 ;  /* 0x00000004030c7825 */ /* 0x001fca00078e020c */
[----:B------:R-:W2:Y:S01]  /*0b40*/  LDG.E R2, desc[UR6][R12.64] ;  /* 0x000000060c027981 */ /* 0x000ea2000c1e1900 */
[----:B------:R-:W-:Y:S02]  /*0b50*/  ISETP.NE.AND P4, PT, R6, 0x1, PT ;  /* 0x000000010600780c */ /* 0x000fe40003f85270 */
[CC--:B--2---:R-:W-:Y:S02]  /*0b60*/  ISETP.GE.AND P3, PT, R2.reuse, R11.reuse, PT ;  /* 0x0000000b0200720c */ /* 0x0c4fe40003f66270 */
[----:B------:R-:W-:Y:S02]  /*0b70*/  VIMNMX R11, PT, PT, R2, R11, PT ;  /* 0x0000000b020b7248 */ /* 0x000fe40003fe0100 */
[----:B------:R-:W-:-:S07]  /*0b80*/  SEL R8, R3, R8, !P3 ;  /* 0x0000000803087207 */ /* 0x000fce0005800000 */
[----:B------:R-:W-:Y:S05]  /*0b90*/  @!P4 BRA `(.L_x_72) ;  /* 0x000000000028c947 */ /* 0x000fea0003800000 */
[----:B------:R-:W-:Y:S01]  /*0ba0*/  ISETP.NE.AND P4, PT, R6, 0x2, PT ;  /* 0x000000020600780c */ /* 0x000fe20003f85270 */
[----:B------:R-:W2:-:S12]  /*0bb0*/  LDG.E R2, desc[UR6][R12.64+0x4] ;  /* 0x000004060c027981 */ /* 0x000e98000c1e1900 */
[----:B------:R-:W3:Y:S01]  /*0bc0*/  @P4 LDG.E R10, desc[UR6][R12.64+0x8] ;  /* 0x000008060c0a4981 */ /* 0x000ee2000c1e1900 */
[C---:B------:R-:W-:Y:S02]  /*0bd0*/  VIADD R9, R3.reuse, 0x1 ;  /* 0x0000000103097836 */ /* 0x040fe40000000000 */
[----:B------:R-:W-:Y:S01]  /*0be0*/  @P4 VIADD R3, R3, 0x2 ;  /* 0x0000000203034836 */ /* 0x000fe20000000000 */
[----:B--2---:R-:W-:Y:S02]  /*0bf0*/  VIMNMX R15, PT, PT, R11, R2, PT ;  /* 0x000000020b0f7248 */ /* 0x004fe40003fe0100 */
[----:B------:R-:W-:-:S04]  /*0c00*/  ISETP.GE.AND P3, PT, R2, R11, PT ;  /* 0x0000000b0200720c */ /* 0x000fc80003f66270 */
[----:B------:R-:W-:Y:S02]  /*0c10*/  SEL R8, R9, R8, !P3 ;  /* 0x0000000809087207 */ /* 0x000fe40005800000 */
[----:B---3--:R-:W-:-:S04]  /*0c20*/  @P4 ISETP.GE.AND P5, PT, R10, R15, PT ;  /* 0x0000000f0a00420c */ /* 0x008fc80003fa6270 */
[----:B------:R-:W-:-:S09]  /*0c30*/  @P4 SEL R8, R3, R8, !P5 ;  /* 0x0000000803084207 */ /* 0x000fd20006800000 */
.L_x_72:
[----:B------:R-:W-:Y:S05]  /*0c40*/  BSYNC.RECONVERGENT B0 ;  /* 0x0000000000007941 */ /* 0x000fea0003800200 */
.L_x_71:
[----:B------:R-:W0:Y:S01]  /*0c50*/  LDC R14, c[0x0][0x390] ;  /* 0x0000e400ff0e7b82 */ /* 0x000e220000000800 */
[----:B------:R-:W-:Y:S01]  /*0c60*/  IABS R10, R8 ;  /* 0x00000008000a7213 */ /* 0x000fe20000000000 */
[----:B------:R-:W-:Y:S01]  /*0c70*/  UIADD3 UR5, UPT, UPT, UR4, 0x1, URZ ;  /* 0x0000000104057890 */ /* 0x000fe2000fffe0ff */
[----:B------:R-:W-:-:S05]  /*0c80*/  ISETP.GE.AND P5, PT, R8, RZ, PT ;  /* 0x000000ff0800720c */ /* 0x000fca0003fa6270 */
[----:B------:R-:W1:Y:S01]  /*0c90*/  LDC R15, c[0x0][0x394] ;  /* 0x0000e500ff0f7b82 */ /* 0x000e620000000800 */
[----:B0-----:R-:W-:-:S04]  /*0ca0*/  IABS R12, R14 ;  /* 0x0000000e000c7213 */ /* 0x001fc80000000000 */
[----:B------:R-:W0:Y:S01]  /*0cb0*/  I2F.RP R9, R12 ;  /* 0x0000000c00097306 */ /* 0x000e220000209400 */
[----:B-1----:R-:W-:-:S07]  /*0cc0*/  IMAD R13, R0, R15, UR4 ;  /* 0x00000004000d7e24 */ /* 0x002fce000f8e020f */
[----:B0-----:R-:W0:Y:S02]  /*0cd0*/  MUFU.RCP R9, R9 ;  /* 0x0000000900097308 */ /* 0x001e240000001000 */
[----:B0-----:R-:W-:-:S06]  /*0ce0*/  VIADD R2, R9, 0xffffffe ;  /* 0x0ffffffe09027836 */ /* 0x001fcc0000000000 */
[----:B------:R0:W1:Y:S02]  /*0cf0*/  F2I.FTZ.U32.TRUNC.NTZ R3, R2 ;  /* 0x0000000200037305 */ /* 0x000064000021f000 */
[----:B0-----:R-:W-:Y:S02]  /*0d00*/  IMAD.MOV.U32 R2, RZ, RZ, RZ ;  /* 0x000000ffff027224 */ /* 0x001fe400078e00ff */
[----:B-1----:R-:W-:-:S04]  /*0d10*/  IMAD.MOV R11, RZ, RZ, -R3 ;  /* 0x000000ffff0b7224 */ /* 0x002fc800078e0a03 */
[----:B------:R-:W-:-:S04]  /*0d20*/  IMAD R11, R11, R12, RZ ;  /* 0x0000000c0b0b7224 */ /* 0x000fc800078e02ff */
[----:B------:R-:W-:-:S06]  /*0d30*/  IMAD.HI.U32 R3, R3, R11, R2 ;  /* 0x0000000b03037227 */ /* 0x000fcc00078e0002 */
[----:B------:R-:W-:-:S04]  /*0d40*/  IMAD.HI.U32 R3, R3, R10, RZ ;  /* 0x0000000a03037227 */ /* 0x000fc800078e00ff */
[----:B------:R-:W-:-:S04]  /*0d50*/  IMAD.MOV R3, RZ, RZ, -R3 ;  /* 0x000000ffff037224 */ /* 0x000fc800078e0a03 */
[C---:B------:R-:W-:Y:S02]  /*0d60*/  IMAD R9, R12.reuse, R3, R10 ;  /* 0x000000030c097224 */ /* 0x040fe400078e020a */
[----:B------:R-:W0:Y:S03]  /*0d70*/  LDC.64 R10, c[0x0][0x388] ;  /* 0x0000e200ff0a7b82 */ /* 0x000e260000000a00 */
[----:B------:R-:W-:-:S05]  /*0d80*/  ISETP.GT.U32.AND P3, PT, R12, R9, PT ;  /* 0x000000090c00720c */ /* 0x000fca0003f64070 */
[----:B------:R-:W1:Y:S08]  /*0d90*/  LDC.64 R2, c[0x0][0x380] ;  /* 0x0000e000ff027b82 */ /* 0x000e700000000a00 */
[----:B------:R-:W-:Y:S01]  /*0da0*/  @!P3 IMAD.IADD R9, R9, 0x1, -R12 ;  /* 0x000000010909b824 */ /* 0x000fe200078e0a0c */
[----:B------:R-:W-:-:S04]  /*0db0*/  ISETP.NE.AND P3, PT, R14, RZ, PT ;  /* 0x000000ff0e00720c */ /* 0x000fc80003f65270 */
[----:B------:R-:W-:Y:S01]  /*0dc0*/  ISETP.GT.U32.AND P4, PT, R12, R9, PT ;  /* 0x000000090c00720c */ /* 0x000fe20003f84070 */
[----:B0-----:R-:W-:-:S04]  /*0dd0*/  IMAD.WIDE R10, R13, 0x4, R10 ;  /* 0x000000040d0a7825 */ /* 0x001fc800078e020a */
[----:B------:R-:W-:Y:S02]  /*0de0*/  IMAD.MOV.U32 R13, RZ, RZ, 0x40000000 ;  /* 0x40000000ff0d7424 */ /* 0x000fe400078e00ff */
[----:B-1----:R-:W-:-:S06]  /*0df0*/  IMAD.WIDE R2, R8, 0x4, R2 ;  /* 0x0000000408027825 */ /* 0x002fcc00078e0202 */
[----:B------:R-:W-:-:S04]  /*0e00*/  @!P4 IMAD.IADD R9, R9, 0x1, -R12 ;  /* 0x000000010909c824 */ /* 0x000fc800078e0a0c */
[----:B------:R-:W-:Y:S01]  /*0e10*/  @!P5 IMAD.MOV R9, RZ, RZ, -R9 ;  /* 0x000000ffff09d224 */ /* 0x000fe200078e0a09 */
[----:B------:R-:W-:Y:S02]  /*0e20*/  @!P3 LOP3.LUT R9, RZ, R14, RZ, 0x33, !PT ;  /* 0x0000000eff09b212 */ /* 0x000fe400078e33ff */
[----:B------:R-:W-:-:S03]  /*0e30*/  ISETP.NE.AND P3, PT, R15, UR5, PT ;  /* 0x000000050f007c0c */ /* 0x000fc6000bf65270 */
[----:B------:R0:W-:Y:S04]  /*0e40*/  STG.E desc[UR6][R10.64], R9 ;  /* 0x000000090a007986 */ /* 0x0001e8000c101906 */
[----:B------:R0:W-:Y:S06]  /*0e50*/  STG.E desc[UR6][R2.64], R13 ;  /* 0x0000000d02007986 */ /* 0x0001ec000c101906 */
[----:B------:R-:W-:Y:S05]  /*0e60*/  @!P3 EXIT ;  /* 0x000000000000b94d */ /* 0x000fea0003800000 */
[----:B------:R-:W-:Y:S01]  /*0e70*/  UMOV UR4, UR5 ;  /* 0x0000000500047c82 */ /* 0x000fe20008000000 */
[----:B------:R-:W-:Y:S05]  /*0e80*/  BRA `(.L_x_77) ;  /* 0xfffffff000d07947 */ /* 0x000fea000383ffff */
.L_x_66:
[C---:B------:R-:W-:Y:S01]  /*0e90*/  ISETP.GE.U32.AND P0, PT, R3.reuse, 0x8, PT ;  /* 0x000000080300780c */ /* 0x040fe20003f06070 */
[----:B------:R-:W-:Y:S01]  /*0ea0*/  IMAD.MOV.U32 R2, RZ, RZ, RZ ;  /* 0x000000ffff027224 */ /* 0x000fe200078e00ff */
[----:B------:R-:W-:-:S04]  /*0eb0*/  LOP3.LUT R10, R3, 0x7, RZ, 0xc0, !PT ;  /* 0x00000007030a7812 */ /* 0x000fc800078ec0ff */
[----:B------:R-:W-:-:S07]  /*0ec0*/  ISETP.NE.AND P1, PT, R10, RZ, PT ;  /* 0x000000ff0a00720c */ /* 0x000fce0003f25270 */
[----:B------:R-:W-:Y:S06]  /*0ed0*/  @!P0 BRA `(.L_x_78) ;  /* 0x00000000004c8947 */ /* 0x000fec0003800000 */
[----:B------:R-:W1:Y:S01]  /*0ee0*/  LDC.64 R6, c[0x0][0x380] ;  /* 0x0000e000ff067b82 */ /* 0x000e620000000a00 */
[----:B------:R-:W-:Y:S01]  /*0ef0*/  LOP3.LUT R2, R3, 0x7ffffff8, RZ, 0xc0, !PT ;  /* 0x7ffffff803027812 */ /* 0x000fe200078ec0ff */
[----:B------:R-:W-:Y:S01]  /*0f00*/  IMAD.MOV.U32 R11, RZ, RZ, 0x40000000 ;  /* 0x40000000ff0b7424 */ /* 0x000fe200078e00ff */
[----:B------:R-:W-:-:S05]  /*0f10*/  UMOV UR4, URZ ;  /* 0x000000ff00047c82 */ /* 0x000fca0008000000 */
[----:B------:R-:W2:Y:S02]  /*0f20*/  LDC.64 R8, c[0x0][0x388] ;  /* 0x0000e200ff087b82 */ /* 0x000ea40000000a00 */
.L_x_79:
[----:B---3--:R-:W-:Y:S01]  /*0f30*/  IMAD R5, R0, R3, UR4 ;  /* 0x0000000400057e24 */ /* 0x008fe2000f8e0203 */
[----:B------:R-:W-:-:S03]  /*0f40*/  UIADD3 UR4, UPT, UPT, UR4, 0x8, URZ ;  /* 0x0000000804047890 */ /* 0x000fc6000fffe0ff */
[----:B--2---:R-:W-:-:S03]  /*0f50*/  IMAD.WIDE R4, R5, 0x4, R8 ;  /* 0x0000000405047825 */ /* 0x004fc600078e0208 */
[----:B------:R-:W-:Y:S02]  /*0f60*/  ISETP.NE.AND P0, PT, R2, UR4, PT ;  /* 0x0000000402007c0c */ /* 0x000fe4000bf05270 */
[----:B0-----:R3:W-:Y:S04]  /*0f70*/  STG.E desc[UR6][R4.64], RZ ;  /* 0x000000ff04007986 */ /* 0x0017e8000c101906 */
[----:B------:R3:W-:Y:S04]  /*0f80*/  STG.E desc[UR6][R4.64+0x4], RZ ;  /* 0x000004ff04007986 */ /* 0x0007e8000c101906 */
[----:B------:R3:W-:Y:S04]  /*0f90*/  STG.E desc[UR6][R4.64+0x8], RZ ;  /* 0x000008ff04007986 */ /* 0x0007e8000c101906 */
[----:B------:R3:W-:Y:S04]  /*0fa0*/  STG.E desc[UR6][R4.64+0xc], RZ ;  /* 0x00000cff04007986 */ /* 0x0007e8000c101906 */
[----:B------:R3:W-:Y:S04]  /*0fb0*/  STG.E desc[UR6][R4.64+0x10], RZ ;  /* 0x000010ff04007986 */ /* 0x0007e8000c101906 */
[----:B------:R3:W-:Y:S04]  /*0fc0*/  STG.E desc[UR6][R4.64+0x14], RZ ;  /* 0x000014ff04007986 */ /* 0x0007e8000c101906 */
[----:B------:R3:W-:Y:S04]  /*0fd0*/  STG.E desc[UR6][R4.64+0x18], RZ ;  /* 0x000018ff04007986 */ /* 0x0007e8000c101906 */
[----:B------:R3:W-:Y:S04]  /*0fe0*/  STG.E desc[UR6][R4.64+0x1c], RZ ;  /* 0x00001cff04007986 */ /* 0x0007e8000c101906 */
[----:B-1----:R3:W-:Y:S01]  /*0ff0*/  STG.E desc[UR6][R6.64], R11 ;  /* 0x0000000b06007986 */ /* 0x0027e2000c101906 */
[----:B------:R-:W-:Y:S05]  /*1000*/  @P0 BRA `(.L_x_79) ;  /* 0xfffffffc00c80947 */ /* 0x000fea000383ffff */
.L_x_78:
[----:B0-----:R-:W-:Y:S05]  /*1010*/  @!P1 EXIT ;  /* 0x000000000000994d */ /* 0x001fea0003800000 */
[----:B------:R-:W-:Y:S02]  /*1020*/  ISETP.GE.U32.AND P0, PT, R10, 0x4, PT ;  /* 0x000000040a00780c */ /* 0x000fe40003f06070 */
[----:B------:R-:W-:-:S04]  /*1030*/  LOP3.LUT R8, R3, 0x3, RZ, 0xc0, !PT ;  /* 0x0000000303087812 */ /* 0x000fc800078ec0ff */
[----:B------:R-:W-:-:S07]  /*1040*/  ISETP.NE.AND P1, PT, R8, RZ, PT ;  /* 0x000000ff0800720c */ /* 0x000fce0003f25270 */
[----:B------:R-:W-:Y:S06]  /*1050*/  @!P0 BRA `(.L_x_80) ;  /* 0x00000000002c8947 */ /* 0x000fec0003800000 */
[----:B---3--:R-:W0:Y:S01]  /*1060*/  LDC.64 R4, c[0x0][0x388] ;  /* 0x0000e200ff047b82 */ /* 0x008e220000000a00 */
[----:B------:R-:W-:Y:S02]  /*1070*/  IMAD R9, R0, R3, R2 ;  /* 0x0000000300097224 */ /* 0x000fe400078e0202 */
[----:B------:R-:W-:-:S05]  /*1080*/  VIADD R2, R2, 0x4 ;  /* 0x0000000402027836 */ /* 0x000fca0000000000 */
[----:B------:R-:W1:Y:S01]  /*1090*/  LDC.64 R6, c[0x0][0x380] ;  /* 0x0000e000ff067b82 */ /* 0x000e620000000a00 */
[----:B0-----:R-:W-:-:S04]  /*10a0*/  IMAD.WIDE R4, R9, 0x4, R4 ;  /* 0x0000000409047825 */ /* 0x001fc800078e0204 */
[----:B------:R-:W-:Y:S01]  /*10b0*/  IMAD.MOV.U32 R9, RZ, RZ, 0x40000000 ;  /* 0x40000000ff097424 */ /* 0x000fe200078e00ff */
[----:B------:R0:W-:Y:S04]  /*10c0*/  STG.E desc[UR6][R4.64], RZ ;  /* 0x000000ff04007986 */ /* 0x0001e8000c101906 */
[----:B------:R0:W-:Y:S04]  /*10d0*/  STG.E desc[UR6][R4.64+0x4], RZ ;  /* 0x000004ff04007986 */ /* 0x0001e8000c101906 */
[----:B------:R0:W-:Y:S04]  /*10e0*/  STG.E desc[UR6][R4.64+0x8], RZ ;  /* 0x000008ff04007986 */ /* 0x0001e8000c101906 */
[----:B------:R0:W-:Y:S04]  /*10f0*/  STG.E desc[UR6][R4.64+0xc], RZ ;  /* 0x00000cff04007986 */ /* 0x0001e8000c101906 */
[----:B-1----:R0:W-:Y:S02]  /*1100*/  STG.E desc[UR6][R6.64], R9 ;  /* 0x0000000906007986 */ /* 0x0021e4000c101906 */
.L_x_80:
[----:B------:R-:W-:Y:S05]  /*1110*/  @!P1 EXIT ;  /* 0x000000000000994d */ /* 0x000fea0003800000 */
[----:B------:R-:W-:Y:S02]  /*1120*/  ISETP.NE.AND P0, PT, R8, 0x1, PT ;  /* 0x000000010800780c */ /* 0x000fe40003f05270 */
[----:B0--3--:R-:W-:-:S04]  /*1130*/  LOP3.LUT R4, R3, 0x1, RZ, 0xc0, !PT ;  /* 0x0000000103047812 */ /* 0x009fc800078ec0ff */
[----:B------:R-:W-:-:S07]  /*1140*/  ISETP.NE.U32.AND P1, PT, R4, 0x1, PT ;  /* 0x000000010400780c */ /* 0x000fce0003f25070 */
[----:B------:R-:W-:Y:S06]  /*1150*/  @!P0 BRA `(.L_x_81) ;  /* 0x0000000000248947 */ /* 0x000fec0003800000 */
[----:B------:R-:W0:Y:S01]  /*1160*/  LDC.64 R4, c[0x0][0x388] ;  /* 0x0000e200ff047b82 */ /* 0x000e220000000a00 */
[----:B------:R-:W-:Y:S02]  /*1170*/  IMAD R9, R0, R3, R2 ;  /* 0x0000000300097224 */ /* 0x000fe400078e0202 */
[----:B------:R-:W-:-:S05]  /*1180*/  VIADD R2, R2, 0x2 ;  /* 0x0000000202027836 */ /* 0x000fca0000000000 */
[----:B------:R-:W1:Y:S01]  /*1190*/  LDC.64 R6, c[0x0][0x380] ;  /* 0x0000e000ff067b82 */ /* 0x000e620000000a00 */
[----:B0-----:R-:W-:-:S04]  /*11a0*/  IMAD.WIDE R4, R9, 0x4, R4 ;  /* 0x0000000409047825 */ /* 0x001fc800078e0204 */
[----:B------:R-:W-:Y:S01]  /*11b0*/  IMAD.MOV.U32 R9, RZ, RZ, 0x40000000 ;  /* 0x40000000ff097424 */ /* 0x000fe200078e00ff */
[----:B------:R0:W-:Y:S04]  /*11c0*/  STG.E desc[UR6][R4.64], RZ ;  /* 0x000000ff04007986 */ /* 0x0001e8000c101906 */
[----:B------:R0:W-:Y:S04]  /*11d0*/  STG.E desc[UR6][R4.64+0x4], RZ ;  /* 0x000004ff04007986 */ /* 0x0001e8000c101906 */
[----:B-1----:R0:W-:Y:S02]  /*11e0*/  STG.E desc[UR6][R6.64], R9 ;  /* 0x0000000906007986 */ /* 0x0021e4000c101906 */
.L_x_81:
[----:B------:R-:W-:Y:S05]  /*11f0*/  @P1 EXIT ;  /* 0x000000000000194d */ /* 0x000fea0003800000 */
[----:B0-----:R-:W0:Y:S01]  /*1200*/  LDC.64 R4, c[0x0][0x388] ;  /* 0x0000e200ff047b82 */ /* 0x001e220000000a00 */
[----:B------:R-:W-:-:S07]  /*1210*/  IMAD R3, R0, R3, R2 ;  /* 0x0000000300037224 */ /* 0x000fce00078e0202 */
[----:B------:R-:W1:Y:S01]  /*1220*/  LDC.64 R6, c[0x0][0x380] ;  /* 0x0000e000ff067b82 */ /* 0x000e620000000a00 */
[----:B0-----:R-:W-:-:S04]  /*1230*/  IMAD.WIDE R2, R3, 0x4, R4 ;  /* 0x0000000403027825 */ /* 0x001fc800078e0204 */
[----:B------:R-:W-:Y:S01]  /*1240*/  IMAD.MOV.U32 R5, RZ, RZ, 0x40000000 ;  /* 0x40000000ff057424 */ /* 0x000fe200078e00ff */
[----:B------:R-:W-:Y:S04]  /*1250*/  STG.E desc[UR6][R2.64], RZ ;  /* 0x000000ff02007986 */ /* 0x000fe8000c101906 */
[----:B-1----:R-:W-:Y:S01]  /*1260*/  STG.E desc[UR6][R6.64], R5 ;  /* 0x0000000506007986 */ /* 0x002fe2000c101906 */
[----:B------:R-:W-:Y:S05]  /*1270*/  EXIT ;  /* 0x000000000000794d */ /* 0x000fea0003800000 */
.L_x_82:
        /* <DEDUP_REMOVED lines=16> */
.L_x_102:


//--------------------- .text._Z11distances33PiS_iii --------------------------
	.section	.text._Z11distances33PiS_iii,"ax",@progbits
	.align	128
        .global         _Z11distances33PiS_iii
        .type           _Z11distances33PiS_iii,@function
        .size           _Z11distances33PiS_iii,(.L_x_103 - _Z11distances33PiS_iii)
        .other          _Z11distances33PiS_iii,@"STO_CUDA_ENTRY STV_DEFAULT"
_Z11distances33PiS_iii:
.text._Z11distances33PiS_iii:
[----:B------:R-:W-:Y:S01]  /*0000*/  LDC R1, c[0x0][0x37c] ;  /* 0x0000df00ff017b82 */ /* 0x000fe20000000800 */
[----:B------:R-:W0:Y:S07]  /*0010*/  S2R R3, SR_CTAID.Z ;  /* 0x0000000000037919 */ /* 0x000e2e0000002700 */
[----:B------:R-:W1:Y:S01]  /*0020*/  LDC R8, c[0x0][0x398] ;  /* 0x0000e600ff087b82 */ /* 0x000e620000000800 */
[----:B------:R-:W2:Y:S01]  /*0030*/  LDCU UR6, c[0x0][0x390] ;  /* 0x00007200ff0677ac */ /* 0x000ea20008000800 */
[----:B------:R-:W3:Y:S01]  /*0040*/  S2R R2, SR_TID.Z ;  /* 0x0000000000027919 */ /* 0x000ee20000002300 */
[----:B------:R-:W4:Y:S05]  /*0050*/  S2R R6, SR_TID.Y ;  /* 0x0000000000067919 */ /* 0x000f2a0000002200 */
[----:B------:R-:W1:Y:S01]  /*0060*/  S2UR UR4, SR_CTAID.X ;  /* 0x00000000000479c3 */ /* 0x000e620000002500 */
[----:B------:R-:W5:Y:S07]  /*0070*/  S2R R4, SR_TID.X ;  /* 0x0000000000047919 */ /* 0x000f6e0000002100 */
[----:B------:R-:W2:Y:S01]  /*0080*/  S2UR UR5, SR_CTAID.Y ;  /* 0x00000000000579c3 */ /* 0x000ea20000002600 */
[----:B0-----:R-:W-:-:S02]  /*0090*/  LOP3.LUT R0, R3, 0x1, RZ, 0xc0, !PT ;  /* 0x0000000103007812 */ /* 0x001fc400078ec0ff */
[----:B------:R-:W-:Y:S02]  /*00a0*/  SHF.R.U32.HI R3, RZ, 0x1, R3 ;  /* 0x00000001ff037819 */ /* 0x000fe40000011603 */
[----:B------:R-:W-:Y:S02]  /*00b0*/  ISETP.NE.U32.AND P0, PT, R0, 0x1, PT ;  /* 0x000000010000780c */ /* 0x000fe40003f05070 */
[C---:B---3--:R-:W-:Y:S01]  /*00c0*/  SHF.L.U32 R0, R2.reuse, 0x2, RZ ;  /* 0x0000000202007819 */ /* 0x048fe200000006ff */
[----:B-1----:R-:W-:Y:S01]  /*00d0*/  IMAD R3, R3, R8, UR4 ;  /* 0x0000000403037e24 */ /* 0x002fe2000f8e0208 */
[----:B------:R-:W-:Y:S02]  /*00e0*/  SHF.L.U32 R2, R2, 0x3, RZ ;  /* 0x0000000302027819 */ /* 0x000fe400000006ff */
[----:B------:R-:W-:Y:S02]  /*00f0*/  LOP3.LUT R17, R0, 0xf8, RZ, 0xc0, !PT ;  /* 0x000000f800117812 */ /* 0x000fe400078ec0ff */
[----:B------:R-:W-:-:S02]  /*0100*/  LOP3.LUT R21, R2, 0x8, RZ, 0xc0, !PT ;  /* 0x0000000802157812 */ /* 0x000fc400078ec0ff */
[----:B------:R-:W-:Y:S01]  /*0110*/  SEL R0, R8, RZ, !P0 ;  /* 0x000000ff08007207 */ /* 0x000fe20004000000 */
[----:B-----5:R-:W-:Y:S01]  /*0120*/  IMAD.IADD R14, R17, 0x1, R4 ;  /* 0x00000001110e7824 */ /* 0x020fe200078e0204 */
[----:B----4-:R-:W-:-:S03]  /*0130*/  IADD3 R15, PT, PT, R21, R6, RZ ;  /* 0x00000006150f7210 */ /* 0x010fc60007ffe0ff */
[----:B--2---:R-:W-:Y:S01]  /*0140*/  VIADD R2, R0, UR5 ;  /* 0x0000000500027c36 */ /* 0x004fe20008000000 */
[----:B------:R-:W-:-:S03]  /*0150*/  LEA R0, R3, R14, 0x4 ;  /* 0x0000000e03007211 */ /* 0x000fc600078e20ff */
[----:B------:R-:W-:-:S05]  /*0160*/  IMAD R13, R2, 0x10, R15 ;  /* 0x00000010020d7824 */ /* 0x000fca00078e020f */
[----:B------:R-:W-:-:S04]  /*0170*/  VIMNMX R2, PT, PT, R0, R13, !PT ;  /* 0x0000000d00027248 */ /* 0x000fc80007fe0100 */
[----:B------:R-:W-:-:S13]  /*0180*/  ISETP.GE.AND P0, PT, R2, UR6, PT ;  /* 0x0000000602007c0c */ /* 0x000fda000bf06270 */
[----:B------:R-:W-:Y:S05]  /*0190*/  @P0 EXIT ;  /* 0x000000000000094d */ /* 0x000fea0003800000 */
[----:B------:R-:W0:Y:S01]  /*01a0*/  LDCU UR7, c[0x0][0x394] ;  /* 0x00007280ff0777ac */ /* 0x000e220008000800 */
[----:B------:R-:W-:Y:S01]  /*01b0*/  HFMA2 R20, -RZ, RZ, 0, 0 ;  /* 0x00000000ff147431 */ /* 0x000fe200000001ff */
[----:B------:R-:W1:Y:S01]  /*01c0*/  LDCU.64 UR8, c[0x0][0x358] ;  /* 0x00006b00ff0877ac */ /* 0x000e620008000a00 */
[----:B0-----:R-:W-:-:S09]  /*01d0*/  UISETP.GE.AND UP0, UPT, UR7, 0x1, UPT ;  /* 0x000000010700788c */ /* 0x001fd2000bf06270 */
[----:B-1----:R-:W-:Y:S05]  /*01e0*/  BRA.U !UP0, `(.L_x_83) ;  /* 0x0000000508707547 */ /* 0x002fea000b800000 */
[----:B------:R-:W0:Y:S01]  /*01f0*/  S2UR UR6, SR_CgaCtaId ;  /* 0x00000000000679c3 */ /* 0x000e220000008800 */
[----:B------:R-:W-:Y:S01]  /*0200*/  UMOV UR4, 0x400 ;  /* 0x0000040000047882 */ /* 0x000fe20000000000 */
[----:B------:R-:W-:Y:S01]  /*0210*/  IMAD R4, R13, UR7, R4 ;  /* 0x000000070d047c24 */ /* 0x000fe2000f8e0204 */
[----:B------:R-:W-:Y:S01]  /*0220*/  UIADD3 UR5, UPT, UPT, UR4, 0x400, URZ ;  /* 0x0000040004057890 */ /* 0x000fe2000fffe0ff */
[----:B------:R-:W-:Y:S01]  /*0230*/  IMAD R6, R0, UR7, R6 ;  /* 0x0000000700067c24 */ /* 0x000fe2000f8e0206 */
[----:B------:R-:W-:Y:S01]  /*0240*/  MOV R20, RZ ;  /* 0x000000ff00147202 */ /* 0x000fe20000000f00 */
[----:B------:R-:W1:Y:S01]  /*0250*/  LDCU UR10, c[0x0][0x394] ;  /* 0x00007280ff0a77ac */ /* 0x000e620008000800 */
[----:B------:R-:W-:Y:S01]  /*0260*/  IADD3 R17, PT, PT, R17, R4, RZ ;  /* 0x0000000411117210 */ /* 0x000fe20007ffe0ff */
[----:B------:R-:W2:Y:S01]  /*0270*/  LDC.64 R2, c[0x0][0x380] ;  /* 0x0000e000ff027b82 */ /* 0x000ea20000000a00 */
[----:B------:R-:W-:Y:S01]  /*0280*/  IMAD.IADD R21, R21, 0x1, R6 ;  /* 0x0000000115157824 */ /* 0x000fe200078e0206 */
[----:B0-----:R-:W-:-:S02]  /*0290*/  ULEA UR5, UR6, UR5, 0x18 ;  /* 0x0000000506057291 */ /* 0x001fc4000f8ec0ff */
[----:B------:R-:W-:-:S04]  /*02a0*/  ULEA UR4, UR6, UR4, 0x18 ;  /* 0x0000000406047291 */ /* 0x000fc8000f8ec0ff */
[C---:B------:R-:W-:Y:S02]  /*02b0*/  LEA R19, R15.reuse, UR5, 0x2 ;  /* 0x000000050f137c11 */ /* 0x040fe4000f8e10ff */
[C---:B------:R-:W-:Y:S01]  /*02c0*/  LEA R16, R14.reuse, UR4, 0x6 ;  /* 0x000000040e107c11 */ /* 0x040fe2000f8e30ff */
[----:B------:R-:W-:Y:S02]  /*02d0*/  UMOV UR4, URZ ;  /* 0x000000ff00047c82 */ /* 0x000fe40008000000 */
[----:B------:R-:W-:Y:S01]  /*02e0*/  IMAD R12, R14, 0x40, R19 ;  /* 0x000000400e0c7824 */ /* 0x000fe200078e0213 */
[----:B-1----:R-:W-:-:S07]  /*02f0*/  LEA R18, R15, R16, 0x2 ;  /* 0x000000100f127211 */ /* 0x002fce00078e10ff */
.L_x_86:
[----:B------:R-:W-:Y:S01]  /*0300*/  ISETP.GE.AND P0, PT, R15, UR10, PT ;  /* 0x0000000a0f007c0c */ /* 0x000fe2000bf06270 */
[----:B0-----:R-:W-:Y:S01]  /*0310*/  HFMA2 R11, -RZ, RZ, 0, 0 ;  /* 0x00000000ff0b7431 */ /* 0x001fe200000001ff */
[----:B------:R-:W-:Y:S01]  /*0320*/  ISETP.GE.AND P1, PT, R14, UR10, PT ;  /* 0x0000000a0e007c0c */ /* 0x000fe2000bf26270 */
[----:B--2---:R-:W-:Y:S01]  /*0330*/  IMAD.WIDE R4, R21, 0x4, R2 ;  /* 0x0000000415047825 */ /* 0x004fe200078e0202 */
[----:B------:R-:W-:-:S03]  /*0340*/  MOV R9, RZ ;  /* 0x000000ff00097202 */ /* 0x000fc60000000f00 */
[----:B------:R-:W-:-:S06]  /*0350*/  IMAD.WIDE R6, R17, 0x4, R2 ;  /* 0x0000000411067825 */ /* 0x000fcc00078e0202 */
[----:B------:R-:W2:Y:S04]  /*0360*/  @!P0 LDG.E R9, desc[UR8][R4.64] ;  /* 0x0000000804098981 */ /* 0x000ea8000c1e1900 */
[----:B------:R-:W3:Y:S01]  /*0370*/  @!P1 LDG.E R11, desc[UR8][R6.64] ;  /* 0x00000008060b9981 */ /* 0x000ee2000c1e1900 */
[----:B------:R-:W-:Y:S01]  /*0380*/  ISETP.GE.AND P0, PT, R0, R13, PT ;  /* 0x0000000d0000720c */ /* 0x000fe20003f06270 */
[----:B------:R-:W-:Y:S02]  /*0390*/  BSSY.RECONVERGENT B0, `(.L_x_84) ;  /* 0x0000039000007945 */ /* 0x000fe40003800200 */
[----:B--2---:R0:W-:Y:S04]  /*03a0*/  STS [R18], R9 ;  /* 0x0000000912007388 */ /* 0x0041e80000000800 */
[----:B---3--:R0:W-:Y:S01]  /*03b0*/  STS [R12], R11 ;  /* 0x0000000b0c007388 */ /* 0x0081e20000000800 */
[----:B------:R-:W-:Y:S06]  /*03c0*/  BAR.SYNC.DEFER_BLOCKING 0x0 ;  /* 0x0000000000007b1d */ /* 0x000fec0000010000 */
[----:B------:R-:W-:Y:S05]  /*03d0*/  @P0 BRA `(.L_x_85) ;  /* 0x0000000000d00947 */ /* 0x000fea0003800000 */
[----:B------:R-:W-:Y:S04]  /*03e0*/  LDS R27, [R19] ;  /* 0x00000000131b7984 */ /* 0x000fe80000000800 */
[----:B0-----:R-:W0:Y:S04]  /*03f0*/  LDS.128 R8, [R16] ;  /* 0x0000000010087984 */ /* 0x001e280000000c00 */
[----:B------:R-:W1:Y:S04]  /*0400*/  LDS R24, [R19+0x40] ;  /* 0x0000400013187984 */ /* 0x000e680000000800 */
[----:B------:R-:W2:Y:S04]  /*0410*/  LDS R25, [R19+0x80] ;  /* 0x0000800013197984 */ /* 0x000ea80000000800 */
[----:B------:R-:W3:Y:S04]  /*0420*/  LDS R22, [R19+0xc0] ;  /* 0x0000c00013167984 */ /* 0x000ee80000000800 */
[----:B------:R-:W-:Y:S04]  /*0430*/  LDS R23, [R19+0x100] ;  /* 0x0001000013177984 */ /* 0x000fe80000000800 */
[----:B------:R-:W4:Y:S01]  /*0440*/  LDS.128 R4, [R16+0x10] ;  /* 0x0000100010047984 */ /* 0x000f220000000c00 */
[----:B0-----:R-:W-:-:S04]  /*0450*/  IMAD.IADD R27, R8, 0x1, -R27 ;  /* 0x00000001081b7824 */ /* 0x001fc800078e0a1b */
[----:B------:R-:W-:Y:S01]  /*0460*/  IMAD R27, R27, R27, R20 ;  /* 0x0000001b1b1b7224 */ /* 0x000fe200078e0214 */
[----:B-1----:R-:W-:Y:S01]  /*0470*/  IADD3 R24, PT, PT, -R24, R9, RZ ;  /* 0x0000000918187210 */ /* 0x002fe20007ffe1ff */
[----:B------:R-:W0:Y:S01]  /*0480*/  LDS R20, [R19+0x140] ;  /* 0x0001400013147984 */ /* 0x000e220000000800 */
[----:B--2---:R-:W-:-:S03]  /*0490*/  IADD3 R10, PT, PT, -R25, R10, RZ ;  /* 0x0000000a190a7210 */ /* 0x004fc60007ffe1ff */
[----:B------:R-:W-:Y:S01]  /*04a0*/  IMAD R27, R24, R24, R27 ;  /* 0x00000018181b7224 */ /* 0x000fe200078e021b */
[----:B------:R-:W1:Y:S01]  /*04b0*/  LDS R25, [R19+0x180] ;  /* 0x0001800013197984 */ /* 0x000e620000000800 */
[----:B---3--:R-:W-:Y:S02]  /*04c0*/  IMAD.IADD R22, R11, 0x1, -R22 ;  /* 0x000000010b167824 */ /* 0x008fe400078e0a16 */
[----:B------:R-:W-:Y:S01]  /*04d0*/  IMAD R27, R10, R10, R27 ;  /* 0x0000000a0a1b7224 */ /* 0x000fe200078e021b */
[----:B------:R-:W2:Y:S03]  /*04e0*/  LDS R24, [R19+0x1c0] ;  /* 0x0001c00013187984 */ /* 0x000ea60000000800 */
[----:B------:R-:W-:Y:S01]  /*04f0*/  IMAD R26, R22, R22, R27 ;  /* 0x00000016161a7224 */ /* 0x000fe200078e021b */
[----:B------:R-:W-:Y:S01]  /*0500*/  LDS.128 R8, [R16+0x20] ;  /* 0x0000200010087984 */ /* 0x000fe20000000c00 */
[----:B----4-:R-:W-:-:S03]  /*0510*/  IADD3 R23, PT, PT, R4, -R23, RZ ;  /* 0x8000001704177210 */ /* 0x010fc60007ffe0ff */
[----:B------:R-:W3:Y:S02]  /*0520*/  LDS R27, [R19+0x200] ;  /* 0x00020000131b7984 */ /* 0x000ee40000000800 */
[----:B------:R-:W-:Y:S02]  /*0530*/  IMAD R26, R23, R23, R26 ;  /* 0x00000017171a7224 */ /* 0x000fe400078e021a */
[----:B------:R-:W4:Y:S04]  /*0540*/  LDS R22, [R19+0x240] ;  /* 0x0002400013167984 */ /* 0x000f280000000800 */
[----:B------:R-:W5:Y:S01]  /*0550*/  LDS R23, [R19+0x280] ;  /* 0x0002800013177984 */ /* 0x000f620000000800 */
[----:B0-----:R-:W-:-:S03]  /*0560*/  IADD3 R5, PT, PT, -R20, R5, RZ ;  /* 0x0000000514057210 */ /* 0x001fc60007ffe1ff */
[----:B------:R-:W0:Y:S01]  /*0570*/  LDS R20, [R19+0x2c0] ;  /* 0x0002c00013147984 */ /* 0x000e220000000800 */
[----:B-1----:R-:W-:Y:S02]  /*0580*/  IMAD.IADD R25, R6, 0x1, -R25 ;  /* 0x0000000106197824 */ /* 0x002fe400078e0a19 */
[----:B------:R-:W-:Y:S01]  /*0590*/  IMAD R26, R5, R5, R26 ;  /* 0x00000005051a7224 */ /* 0x000fe200078e021a */
[----:B--2---:R-:W-:-:S03]  /*05a0*/  IADD3 R7, PT, PT, -R24, R7, RZ ;  /* 0x0000000718077210 */ /* 0x004fc60007ffe1ff */
[----:B------:R-:W-:Y:S02]  /*05b0*/  IMAD R26, R25, R25, R26 ;  /* 0x00000019191a7224 */ /* 0x000fe400078e021a */
[----:B------:R-:W-:Y:S02]  /*05c0*/  LDS R25, [R19+0x300] ;  /* 0x0003000013197984 */ /* 0x000fe40000000800 */
[----:B------:R-:W-:Y:S02]  /*05d0*/  IMAD R26, R7, R7, R26 ;  /* 0x00000007071a7224 */ /* 0x000fe400078e021a */
[----:B------:R-:W1:Y:S01]  /*05e0*/  LDS.128 R4, [R16+0x30] ;  /* 0x0000300010047984 */ /* 0x000e620000000c00 */
[----:B---3--:R-:W-:-:S03]  /*05f0*/  IADD3 R27, PT, PT, R8, -R27, RZ ;  /* 0x8000001b081b7210 */ /* 0x008fc60007ffe0ff */
[----:B------:R-:W2:Y:S01]  /*0600*/  LDS R8, [R19+0x340] ;  /* 0x0003400013087984 */ /* 0x000ea20000000800 */
[----:B----4-:R-:W-:Y:S02]  /*0610*/  IMAD.IADD R9, R9, 0x1, -R22 ;  /* 0x0000000109097824 */ /* 0x010fe400078e0a16 */
[----:B------:R-:W-:Y:S01]  /*0620*/  IMAD R26, R27, R27, R26 ;  /* 0x0000001b1b1a7224 */ /* 0x000fe200078e021a */
[----:B------:R-:W3:Y:S01]  /*0630*/  LDS R22, [R19+0x3c0] ;  /* 0x0003c00013167984 */ /* 0x000ee20000000800 */
[----:B-----5:R-:W-:Y:S02]  /*0640*/  IADD3 R23, PT, PT, -R23, R10, RZ ;  /* 0x0000000a17177210 */ /* 0x020fe40007ffe1ff */
[----:B------:R-:W-:Y:S01]  /*0650*/  IMAD R26, R9, R9, R26 ;  /* 0x00000009091a7224 */ /* 0x000fe200078e021a */
[----:B------:R-:W4:Y:S03]  /*0660*/  LDS R27, [R19+0x380] ;  /* 0x00038000131b7984 */ /* 0x000f260000000800 */
[----:B------:R-:W-:Y:S01]  /*0670*/  IMAD R26, R23, R23, R26 ;  /* 0x00000017171a7224 */ /* 0x000fe200078e021a */
[----:B0-----:R-:W-:-:S05]  /*0680*/  IADD3 R11, PT, PT, -R20, R11, RZ ;  /* 0x0000000b140b7210 */ /* 0x001fca0007ffe1ff */
[----:B------:R-:W-:Y:S02]  /*0690*/  IMAD R26, R11, R11, R26 ;  /* 0x0000000b0b1a7224 */ /* 0x000fe400078e021a */
[----:B-1----:R-:W-:Y:S01]  /*06a0*/  IMAD.IADD R25, R4, 0x1, -R25 ;  /* 0x0000000104197824 */ /* 0x002fe200078e0a19 */
[----:B--2---:R-:W-:-:S03]  /*06b0*/  IADD3 R5, PT, PT, -R8, R5, RZ ;  /* 0x0000000508057210 */ /* 0x004fc60007ffe1ff */
[----:B------:R-:W-:Y:S02]  /*06c0*/  IMAD R26, R25, R25, R26 ;  /* 0x00000019191a7224 */ /* 0x000fe400078e021a */
[----:B---3--:R-:W-:Y:S02]  /*06d0*/  IMAD.IADD R7, R7, 0x1, -R22 ;  /* 0x0000000107077824 */ /* 0x008fe400078e0a16 */
[----:B------:R-:W-:Y:S01]  /*06e0*/  IMAD R26, R5, R5, R26 ;  /* 0x00000005051a7224 */ /* 0x000fe200078e021a */
[----:B----4-:R-:W-:-:S05]  /*06f0*/  IADD3 R27, PT, PT, -R27, R6, RZ ;  /* 0x000000061b1b7210 */ /* 0x010fca0007ffe1ff */
[----:B------:R-:W-:-:S04]  /*0700*/  IMAD R26, R27, R27, R26 ;  /* 0x0000001b1b1a7224 */ /* 0x000fc800078e021a */
[----:B------:R-:W-:-:S07]  /*0710*/  IMAD R20, R7, R7, R26 ;  /* 0x0000000707147224 */ /* 0x000fce00078e021a */
.L_x_85:
[----:B------:R-:W-:Y:S05]  /*0720*/  BSYNC.RECONVERGENT B0 ;  /* 0x0000000000007941 */ /* 0x000fea0003800200 */
.L_x_84:
[----:B------:R-:W-:Y:S01]  /*0730*/  BAR.SYNC.DEFER_BLOCKING 0x0 ;  /* 0x0000000000007b1d */ /* 0x000fe20000010000 */
[----:B------:R-:W-:Y:S01]  /*0740*/  UIADD3 UR4, UPT, UPT, UR4, 0x10, URZ ;  /* 0x0000001004047890 */ /* 0x000fe2000fffe0ff */
[----:B------:R-:W-:Y:S01]  /*0750*/  IADD3 R17, PT, PT, R17, 0x10, RZ ;  /* 0x0000001011117810 */ /* 0x000fe20007ffe0ff */
[----:B------:R-:W-:Y:S01]  /*0760*/  VIADD R21, R21, 0x10 ;  /* 0x0000001015157836 */ /* 0x000fe20000000000 */
[----:B------:R-:W-:Y:S01]  /*0770*/  IADD3 R14, PT, PT, R14, 0x10, RZ ;  /* 0x000000100e0e7810 */ /* 0x000fe20007ffe0ff */
[----:B------:R-:W-:Y:S01]  /*0780*/  UISETP.GE.AND UP0, UPT, UR4, UR10, UPT ;  /* 0x0000000a0400728c */ /* 0x000fe2000bf06270 */
[----:B------:R-:W-:-:S08]  /*0790*/  IADD3 R15, PT, PT, R15, 0x10, RZ ;  /* 0x000000100f0f7810 */ /* 0x000fd00007ffe0ff */
[----:B------:R-:W-:Y:S05]  /*07a0*/  BRA.U !UP0, `(.L_x_86) ;  /* 0xfffffff908d47547 */ /* 0x000fea000b83ffff */
.L_x_83:
[----:B------:R-:W-:-:S13]  /*07b0*/  ISETP.GE.AND P0, PT, R0, R13, PT ;  /* 0x0000000d0000720c */ /* 0x000fda0003f06270 */
[----:B------:R-:W-:Y:S05]  /*07c0*/  @P0 BRA `(.L_x_87) ;  /* 0x0000000000240947 */ /* 0x000fea0003800000 */
[----:B------:R-:W1:Y:S01]  /*07d0*/  LDC.64 R4, c[0x0][0x388] ;  /* 0x0000e200ff047b82 */ /* 0x000e620000000a00 */
[----:B------:R-:W2:Y:S02]  /*07e0*/  LDCU UR4, c[0x0][0x390] ;  /* 0x00007200ff0477ac */ /* 0x000ea40008000800 */
[----:B--2---:R-:W-:Y:S02]  /*07f0*/  IMAD R3, R13, UR4, R0 ;  /* 0x000000040d037c24 */ /* 0x004fe4000f8e0200 */
[----:B------:R-:W-:Y:S02]  /*0800*/  IMAD R13, R0, UR4, R13 ;  /* 0x00000004000d7c24 */ /* 0x000fe4000f8e020d */
[----:B-1----:R-:W-:-:S04]  /*0810*/  IMAD.WIDE R2, R3, 0x4, R4 ;  /* 0x0000000403027825 */ /* 0x002fc800078e0204 */
[----:B------:R-:W-:Y:S01]  /*0820*/  IMAD.WIDE R4, R13, 0x4, R4 ;  /* 0x000000040d047825 */ /* 0x000fe200078e0204 */
[----:B------:R-:W-:Y:S04]  /*0830*/  STG.E desc[UR8][R2.64], R20 ;  /* 0x0000001402007986 */ /* 0x000fe8000c101908 */
[----:B------:R-:W-:Y:S01]  /*0840*/  STG.E desc[UR8][R4.64], R20 ;  /* 0x0000001404007986 */ /* 0x000fe2000c101908 */
[----:B------:R-:W-:Y:S05]  /*0850*/  EXIT ;  /* 0x000000000000794d */ /* 0x000fea0003800000 */
.L_x_87:
[----:B------:R-:W-:-:S13]  /*0860*/  ISETP.NE.AND P0, PT, R0, R13, PT ;  /* 0x0000000d0000720c */ /* 0x000fda0003f05270 */
[----:B------:R-:W-:Y:S05]  /*0870*/  @P0 EXIT ;  /* 0x000000000000094d */ /* 0x000fea0003800000 */
[----:B------:R-:W1:Y:S01]  /*0880*/  LDC.64 R2, c[0x0][0x388] ;  /* 0x0000e200ff027b82 */ /* 0x000e620000000a00 */
[----:B------:R-:W2:Y:S01]  /*0890*/  LDCU UR4, c[0x0][0x390] ;  /* 0x00007200ff0477ac */ /* 0x000ea20008000800 */
[----:B------:R-:W-:Y:S01]  /*08a0*/  MOV R7, 0x40000000 ;  /* 0x4000000000077802 */ /* 0x000fe20000000f00 */
[----:B--2---:R-:W-:-:S04]  /*08b0*/  IMAD R5, R0, UR4, R0 ;  /* 0x0000000400057c24 */ /* 0x004fc8000f8e0200 */
[----:B-1----:R-:W-:-:S05]  /*08c0*/  IMAD.WIDE R2, R5, 0x4, R2 ;  /* 0x0000000405027825 */ /* 0x002fca00078e0202 */
[----:B------:R-:W-:Y:S01]  /*08d0*/  STG.E desc[UR8][R2.64], R7 ;  /* 0x0000000702007986 */ /* 0x000fe2000c101908 */
[----:B------:R-:W-:Y:S05]  /*08e0*/  EXIT ;  /* 0x000000000000794d */ /* 0x000fea0003800000 */
.L_x_88:
        /* <DEDUP_REMOVED lines=9> */
.L_x_103:


//--------------------- .text._Z10distances3PiS_iii --------------------------
	.section	.text._Z10distances3PiS_iii,"ax",@progbits
	.align	128
        .global         _Z10distances3PiS_iii
        .type           _Z10distances3PiS_iii,@function
        .size           _Z10distances3PiS_iii,(.L_x_104 - _Z10distances3PiS_iii)
        .other          _Z10distances3PiS_iii,@"STO_CUDA_ENTRY STV_DEFAULT"
_Z10distances3PiS_iii:
.text._Z10distances3PiS_iii:
[----:B------:R-:W-:Y:S01]  /*0000*/  LDC R1, c[0x0][0x37c] ;  /* 0x0000df00ff017b82 */ /* 0x000fe20000000800 */
[----:B------:R-:W0:Y:S07]  /*0010*/  S2R R0, SR_CTAID.Z ;  /* 0x0000000000007919 */ /* 0x000e2e0000002700 */
[----:B------:R-:W1:Y:S01]  /*0020*/  LDC R3, c[0x0][0x398] ;  /* 0x0000e600ff037b82 */ /* 0x000e620000000800 */
[----:B------:R-:W2:Y:S01]  /*0030*/  LDCU UR6, c[0x0][0x390] ;  /* 0x00007200ff0677ac */ /* 0x000ea20008000800 */
[----:B------:R-:W3:Y:S01]  /*0040*/  S2R R15, SR_TID.Y ;  /* 0x00000000000f7919 */ /* 0x000ee20000002200 */
[----:B------:R-:W4:Y:S05]  /*0050*/  S2R R14, SR_TID.X ;  /* 0x00000000000e7919 */ /* 0x000f2a0000002100 */
[----:B------:R-:W-:Y:S08]  /*0060*/  S2UR UR5, SR_CTAID.Y ;  /* 0x00000000000579c3 */ /* 0x000ff00000002600 */
[----:B------:R-:W5:Y:S01]  /*0070*/  S2UR UR4, SR_CTAID.X ;  /* 0x00000000000479c3 */ /* 0x000f620000002500 */
[----:B0-----:R-:W-:-:S02]  /*0080*/  LOP3.LUT R2, R0, 0x1, RZ, 0xc0, !PT ;  /* 0x0000000100027812 */ /* 0x001fc400078ec0ff */
[----:B------:R-:W-:Y:S02]  /*0090*/  SHF.R.U32.HI R0, RZ, 0x1, R0 ;  /* 0x00000001ff007819 */ /* 0x000fe40000011600 */
[----:B------:R-:W-:-:S04]  /*00a0*/  ISETP.NE.U32.AND P0, PT, R2, 0x1, PT ;  /* 0x000000010200780c */ /* 0x000fc80003f05070 */
[----:B-1----:R-:W-:Y:S01]  /*00b0*/  SEL R2, R3, RZ, !P0 ;  /* 0x000000ff03027207 */ /* 0x002fe20004000000 */
[----:B-----5:R-:W-:-:S03]  /*00c0*/  IMAD R0, R0, R3, UR4 ;  /* 0x0000000400007e24 */ /* 0x020fc6000f8e0203 */
[----:B------:R-:W-:Y:S02]  /*00d0*/  IADD3 R2, PT, PT, R2, UR5, RZ ;  /* 0x0000000502027c10 */ /* 0x000fe4000fffe0ff */
[----:B----4-:R-:W-:-:S03]  /*00e0*/  LEA R0, R0, R14, 0x4 ;  /* 0x0000000e00007211 */ /* 0x010fc600078e20ff */
[----:B---3--:R-:W-:-:S05]  /*00f0*/  IMAD R13, R2, 0x10, R15 ;  /* 0x00000010020d7824 */ /* 0x008fca00078e020f */
[----:B------:R-:W-:-:S04]  /*0100*/  VIMNMX R2, PT, PT, R0, R13, !PT ;  /* 0x0000000d00027248 */ /* 0x000fc80007fe0100 */
[----:B--2---:R-:W-:-:S13]  /*0110*/  ISETP.GE.AND P0, PT, R2, UR6, PT ;  /* 0x0000000602007c0c */ /* 0x004fda000bf06270 */
        /* <DEDUP_REMOVED lines=8> */
[----:B------:R-:W-:Y:S01]  /*01a0*/  MOV R20, RZ ;  /* 0x000000ff00147202 */ /* 0x000fe20000000f00 */
[----:B------:R-:W-:Y:S01]  /*01b0*/  UIADD3 UR5, UPT, UPT, UR4, 0x400, URZ ;  /* 0x0000040004057890 */ /* 0x000fe2000fffe0ff */
[----:B------:R-:W-:Y:S01]  /*01c0*/  IMAD R19, R13, UR7, R14 ;  /* 0x000000070d137c24 */ /* 0x000fe2000f8e020e */
[----:B------:R-:W1:Y:S01]  /*01d0*/  LDCU UR10, c[0x0][0x394] ;  /* 0x00007280ff0a77ac */ /* 0x000e620008000800 */
[----:B------:R-:W-:Y:S02]  /*01e0*/  IMAD R21, R0, UR7, R15 ;  /* 0x0000000700157c24 */ /* 0x000fe4000f8e020f */
[----:B------:R-:W2:Y:S01]  /*01f0*/  LDC.64 R2, c[0x0][0x380] ;  /* 0x0000e000ff027b82 */ /* 0x000ea20000000a00 */
[----:B0-----:R-:W-:Y:S02]  /*0200*/  ULEA UR4, UR6, UR4, 0x18 ;  /* 0x0000000406047291 */ /* 0x001fe4000f8ec0ff */
[----:B------:R-:W-:-:S04]  /*0210*/  ULEA UR5, UR6, UR5, 0x18 ;  /* 0x0000000506057291 */ /* 0x000fc8000f8ec0ff */
[----:B------:R-:W-:Y:S01]  /*0220*/  LEA R16, R14, UR4, 0x6 ;  /* 0x000000040e107c11 */ /* 0x000fe2000f8e30ff */
[----:B------:R-:W-:Y:S01]  /*0230*/  UMOV UR4, URZ ;  /* 0x000000ff00047c82 */ /* 0x000fe20008000000 */
[----:B------:R-:W-:-:S03]  /*0240*/  LEA R17, R15, UR5, 0x2 ;  /* 0x000000050f117c11 */ /* 0x000fc6000f8e10ff */
[----:B------:R-:W-:Y:S01]  /*0250*/  IMAD R18, R15, 0x4, R16 ;  /* 0x000000040f127824 */ /* 0x000fe200078e0210 */
[----:B-1----:R-:W-:-:S07]  /*0260*/  LEA R12, R14, R17, 0x6 ;  /* 0x000000110e0c7211 */ /* 0x002fce00078e30ff */
.L_x_92:
[----:B------:R-:W-:Y:S01]  /*0270*/  ISETP.GE.AND P0, PT, R15, UR10, PT ;  /* 0x0000000a0f007c0c */ /* 0x000fe2000bf06270 */
[----:B0-----:R-:W-:Y:S01]  /*0280*/  IMAD.MOV.U32 R11, RZ, RZ, RZ ;  /* 0x000000ffff0b7224 */ /* 0x001fe200078e00ff */
        /* <DEDUP_REMOVED lines=19> */
[----:B0-----:R-:W-:-:S02]  /*03c0*/  IADD3 R27, PT, PT, R8, -R27, RZ ;  /* 0x8000001b081b7210 */ /* 0x001fc40007ffe0ff */
[----:B-1----:R-:W-:-:S03]  /*03d0*/  IADD3 R24, PT, PT, -R24, R9, RZ ;  /* 0x0000000918187210 */ /* 0x002fc60007ffe1ff */
[----:B------:R-:W-:Y:S02]  /*03e0*/  IMAD R27, R27, R27, R20 ;  /* 0x0000001b1b1b7224 */ /* 0x000fe400078e0214 */
[----:B------:R-:W0:Y:S01]  /*03f0*/  LDS R20, [R17+0x140] ;  /* 0x0001400011147984 */ /* 0x000e220000000800 */
[----:B--2---:R-:W-:Y:S02]  /*0400*/  IMAD.IADD R10, R10, 0x1, -R25 ;  /* 0x000000010a0a7824 */ /* 0x004fe400078e0a19 */
[----:B------:R-:W-:Y:S01]  /*0410*/  IMAD R27, R24, R24, R27 ;  /* 0x00000018181b7224 */ /* 0x000fe200078e021b */
[----:B------:R-:W1:Y:S01]  /*0420*/  LDS R25, [R17+0x180] ;  /* 0x0001800011197984 */ /* 0x000e620000000800 */
[----:B---3--:R-:W-:Y:S02]  /*0430*/  IADD3 R22, PT, PT, -R22, R11, RZ ;  /* 0x0000000b16167210 */ /* 0x008fe40007ffe1ff */
        /* <DEDUP_REMOVED lines=9> */
[----:B0-----:R-:W-:-:S03]  /*04d0*/  IMAD.IADD R5, R5, 0x1, -R20 ;  /* 0x0000000105057824 */ /* 0x001fc600078e0a14 */
[----:B------:R-:W0:Y:S01]  /*04e0*/  LDS R20, [R17+0x2c0] ;  /* 0x0002c00011147984 */ /* 0x000e220000000800 */
[----:B-1----:R-:W-:Y:S01]  /*04f0*/  IADD3 R25, PT, PT, -R25, R6, RZ ;  /* 0x0000000619197210 */ /* 0x002fe20007ffe1ff */
        /* <DEDUP_REMOVED lines=16> */
[----:B------:R-:W-:Y:S01]  /*0600*/  IMAD R26, R11, R11, R26 ;  /* 0x0000000b0b1a7224 */ /* 0x000fe200078e021a */
[----:B-1----:R-:W-:Y:S01]  /*0610*/  IADD3 R25, PT, PT, R4, -R25, RZ ;  /* 0x8000001904197210 */ /* 0x002fe20007ffe0ff */
[----:B--2---:R-:W-:-:S04]  /*0620*/  IMAD.IADD R5, R5, 0x1, -R8 ;  /* 0x0000000105057824 */ /* 0x004fc800078e0a08 */
[----:B------:R-:W-:Y:S01]  /*0630*/  IMAD R26, R25, R25, R26 ;  /* 0x00000019191a7224 */ /* 0x000fe200078e021a */
[----:B---3--:R-:W-:-:S03]  /*0640*/  IADD3 R7, PT, PT, -R22, R7, RZ ;  /* 0x0000000716077210 */ /* 0x008fc60007ffe1ff */
[----:B------:R-:W-:Y:S01]  /*0650*/  IMAD R26, R5, R5, R26 ;  /* 0x00000005051a7224 */ /* 0x000fe200078e021a */
[----:B----4-:R-:W-:-:S05]  /*0660*/  IADD3 R27, PT, PT, -R27, R6, RZ ;  /* 0x000000061b1b7210 */ /* 0x010fca0007ffe1ff */
[----:B------:R-:W-:-:S04]  /*0670*/  IMAD R26, R27, R27, R26 ;  /* 0x0000001b1b1a7224 */ /* 0x000fc800078e021a */
[----:B------:R-:W-:-:S07]  /*0680*/  IMAD R20, R7, R7, R26 ;  /* 0x0000000707147224 */ /* 0x000fce00078e021a */
.L_x_91:
[----:B------:R-:W-:Y:S05]  /*0690*/  BSYNC.RECONVERGENT B0 ;  /* 0x0000000000007941 */ /* 0x000fea0003800200 */
.L_x_90:
        /* <DEDUP_REMOVED lines=8> */
.L_x_89:
        /* <DEDUP_REMOVED lines=11> */
.L_x_93:
[----:B------:R-:W-:-:S13]  /*07d0*/  ISETP.NE.AND P0, PT, R0, R13, PT ;  /* 0x0000000d0000720c */ /* 0x000fda0003f05270 */
[----:B------:R-:W-:Y:S05]  /*07e0*/  @P0 EXIT ;  /* 0x000000000000094d */ /* 0x000fea0003800000 */
[----:B------:R-:W1:Y:S01]  /*07f0*/  LDC.64 R2, c[0x0][0x388] ;  /* 0x0000e200ff027b82 */ /* 0x000e620000000a00 */
[----:B------:R-:W2:Y:S01]  /*0800*/  LDCU UR4, c[0x0][0x390] ;  /* 0x00007200ff0477ac */ /* 0x000ea20008000800 */
[----:B------:R-:W-:Y:S02]  /*0810*/  HFMA2 R7, -RZ, RZ, 2, 0 ;  /* 0x40000000ff077431 */ /* 0x000fe400000001ff */
[----:B--2---:R-:W-:-:S04]  /*0820*/  IMAD R5, R0, UR4, R0 ;  /* 0x0000000400057c24 */ /* 0x004fc8000f8e0200 */
[----:B-1----:R-:W-:-:S05]  /*0830*/  IMAD.WIDE R2, R5, 0x4, R2 ;  /* 0x0000000405027825 */ /* 0x002fca00078e0202 */
[----:B------:R-:W-:Y:S01]  /*0840*/  STG.E desc[UR8][R2.64], R7 ;  /* 0x0000000702007986 */ /* 0x000fe2000c101908 */
[----:B------:R-:W-:Y:S05]  /*0850*/  EXIT ;  /* 0x000000000000794d */ /* 0x000fea0003800000 */
.L_x_94:
        /* <DEDUP_REMOVED lines=10> */
.L_x_104:


//--------------------- .text._Z10distances2PiS_ii --------------------------
	.section	.text._Z10distances2PiS_ii,"ax",@progbits
	.align	128
        .global         _Z10distances2PiS_ii
        .type           _Z10distances2PiS_ii,@function
        .size           _Z10distances2PiS_ii,(.L_x_105 - _Z10distances2PiS_ii)
        .other          _Z10distances2PiS_ii,@"STO_CUDA_ENTRY STV_DEFAULT"
_Z10distances2PiS_ii:
.text._Z10distances2PiS_ii:
[----:B------:R-:W-:Y:S01]  /*0000*/  LDC R1, c[0x0][0x37c] ;  /* 0x0000df00ff017b82 */ /* 0x000fe20000000800 */
[----:B------:R-:W0:Y:S01]  /*0010*/  S2R R25, SR_TID.X ;  /* 0x0000000000197919 */ /* 0x000e220000002100 */
[----:B------:R-:W1:Y:S01]  /*0020*/  LDCU UR4, c[0x0][0x390] ;  /* 0x00007200ff0477ac */ /* 0x000e620008000800 */
[----:B------:R-:W0:Y:S01]  /*0030*/  S2R R0, SR_CTAID.X ;  /* 0x0000000000007919 */ /* 0x000e220000002500 */
[----:B------:R-:W2:Y:S01]  /*0040*/  S2R R23, SR_TID.Y ;  /* 0x0000000000177919 */ /* 0x000ea20000002200 */
[----:B------:R-:W2:Y:S01]  /*0050*/  S2R R24, SR_CTAID.Y ;  /* 0x0000000000187919 */ /* 0x000ea20000002600 */
[----:B0-----:R-:W-:Y:S02]  /*0060*/  LEA R27, R0, R25, 0x4 ;  /* 0x00000019001b7211 */ /* 0x001fe400078e20ff */
[----:B--2---:R-:W-:-:S04]  /*0070*/  LEA R24, R24, R23, 0x4 ;  /* 0x0000001718187211 */ /* 0x004fc800078e20ff */
[----:B------:R-:W-:-:S04]  /*0080*/  VIMNMX R0, PT, PT, R27, R24, !PT ;  /* 0x000000181b007248 */ /* 0x000fc80007fe0100 */
[----:B-1----:R-:W-:-:S13]  /*0090*/  ISETP.GE.AND P0, PT, R0, UR4, PT ;  /* 0x0000000400007c0c */ /* 0x002fda000bf06270 */
        /* <DEDUP_REMOVED lines=8> */
[----:B------:R-:W-:Y:S01]  /*0120*/  IMAD.MOV.U32 R4, RZ, RZ, RZ ;  /* 0x000000ffff047224 */ /* 0x000fe200078e00ff */
        /* <DEDUP_REMOVED lines=9> */
[C---:B------:R-:W-:Y:S02]  /*01c0*/  LEA R2, R23.reuse, UR5, 0x6 ;  /* 0x0000000517027c11 */ /* 0x040fe4000f8e30ff */
[----:B------:R-:W-:Y:S02]  /*01d0*/  LEA R3, R23, R20, 0x2 ;  /* 0x0000001417037211 */ /* 0x000fe400078e10ff */
[----:B-1----:R-:W-:-:S07]  /*01e0*/  LEA R0, R25, R2, 0x2 ;  /* 0x0000000219007211 */ /* 0x002fce00078e10ff */
.L_x_98:
[----:B------:R-:W-:Y:S01]  /*01f0*/  ISETP.GE.AND P1, PT, R25, UR10, PT ;  /* 0x0000000a19007c0c */ /* 0x000fe2000bf26270 */
[----:B0-----:R-:W-:Y:S01]  /*0200*/  IMAD.MOV.U32 R5, RZ, RZ, RZ ;  /* 0x000000ffff057224 */ /* 0x001fe200078e00ff */
[----:B------:R-:W-:Y:S01]  /*0210*/  ISETP.GE.AND P0, PT, R23, UR10, PT ;  /* 0x0000000a17007c0c */ /* 0x000fe2000bf06270 */
[----:B--2---:R-:W-:Y:S01]  /*0220*/  IMAD.WIDE R6, R21, 0x4, R28 ;  /* 0x0000000415067825 */ /* 0x004fe200078e021c */
[----:B------:R-:W-:-:S09]  /*0230*/  MOV R10, RZ ;  /* 0x000000ff000a7202 */ /* 0x000fd20000000f00 */
[----:B------:R-:W-:Y:S02]  /*0240*/  @!P1 IMAD.WIDE.U32 R8, R22, 0x4, R28 ;  /* 0x0000000416089825 */ /* 0x000fe400078e001c */
        /* <DEDUP_REMOVED lines=8> */
[----:B------:R-:W-:Y:S04]  /*02d0*/  LDS.128 R12, [R20] ;  /* 0x00000000140c7984 */ /* 0x000fe80000000c00 */
[----:B------:R-:W1:Y:S04]  /*02e0*/  LDS.128 R16, [R2] ;  /* 0x0000000002107984 */ /* 0x000e680000000c00 */
[----:B0-----:R-:W-:Y:S01]  /*02f0*/  LDS.128 R8, [R20+0x10] ;  /* 0x0000100014087984 */ /* 0x001fe20000000c00 */
[----:B-1----:R-:W-:Y:S01]  /*0300*/  IADD3 R5, PT, PT, R12, -R16, RZ ;  /* 0x800000100c057210 */ /* 0x002fe20007ffe0ff */
[----:B------:R-:W-:Y:S01]  /*0310*/  IMAD.IADD R15, R15, 0x1, -R19 ;  /* 0x000000010f0f7824 */ /* 0x000fe200078e0a13 */
[----:B------:R-:W-:-:S02]  /*0320*/  IADD3 R13, PT, PT, R13, -R17, RZ ;  /* 0x800000110d0d7210 */ /* 0x000fc40007ffe0ff */
[----:B------:R-:W-:Y:S01]  /*0330*/  IADD3 R17, PT, PT, R14, -R18, RZ ;  /* 0x800000120e117210 */ /* 0x000fe20007ffe0ff */
[----:B------:R-:W-:Y:S02]  /*0340*/  IMAD R12, R5, R5, R4 ;  /* 0x00000005050c7224 */ /* 0x000fe400078e0204 */
[----:B------:R-:W0:Y:S02]  /*0350*/  LDS.128 R4, [R2+0x10] ;  /* 0x0000100002047984 */ /* 0x000e240000000c00 */
[----:B------:R-:W-:-:S04]  /*0360*/  IMAD R12, R13, R13, R12 ;  /* 0x0000000d0d0c7224 */ /* 0x000fc800078e020c */
[----:B------:R-:W-:Y:S01]  /*0370*/  IMAD R12, R17, R17, R12 ;  /* 0x00000011110c7224 */ /* 0x000fe200078e020c */
[----:B0-----:R-:W-:-:S03]  /*0380*/  IADD3 R17, PT, PT, R8, -R4, RZ ;  /* 0x8000000408117210 */ /* 0x001fc60007ffe0ff */
[----:B------:R-:W-:Y:S01]  /*0390*/  IMAD R4, R15, R15, R12 ;  /* 0x0000000f0f047224 */ /* 0x000fe200078e020c */
[----:B------:R-:W-:Y:S01]  /*03a0*/  IADD3 R5, PT, PT, R9, -R5, RZ ;  /* 0x8000000509057210 */ /* 0x000fe20007ffe0ff */
[----:B------:R-:W-:Y:S01]  /*03b0*/  LDS.128 R12, [R20+0x20] ;  /* 0x00002000140c7984 */ /* 0x000fe20000000c00 */
[----:B------:R-:W-:Y:S01]  /*03c0*/  IADD3 R9, PT, PT, R10, -R6, RZ ;  /* 0x800000060a097210 */ /* 0x000fe20007ffe0ff */
[----:B------:R-:W-:Y:S02]  /*03d0*/  IMAD R4, R17, R17, R4 ;  /* 0x0000001111047224 */ /* 0x000fe400078e0204 */
[----:B------:R-:W0:Y:S01]  /*03e0*/  LDS.128 R16, [R2+0x20] ;  /* 0x0000200002107984 */ /* 0x000e220000000c00 */
[----:B------:R-:W-:Y:S02]  /*03f0*/  IMAD.IADD R7, R11, 0x1, -R7 ;  /* 0x000000010b077824 */ /* 0x000fe400078e0a07 */
[----:B------:R-:W-:-:S04]  /*0400*/  IMAD R4, R5, R5, R4 ;  /* 0x0000000505047224 */ /* 0x000fc800078e0204 */
[----:B------:R-:W-:-:S04]  /*0410*/  IMAD R4, R9, R9, R4 ;  /* 0x0000000909047224 */ /* 0x000fc800078e0204 */
[----:B------:R-:W-:Y:S02]  /*0420*/  IMAD R8, R7, R7, R4 ;  /* 0x0000000707087224 */ /* 0x000fe400078e0204 */
[----:B------:R-:W-:Y:S01]  /*0430*/  LDS.128 R4, [R20+0x30] ;  /* 0x0000300014047984 */ /* 0x000fe20000000c00 */
[----:B0-----:R-:W-:Y:S01]  /*0440*/  IADD3 R9, PT, PT, R12, -R16, RZ ;  /* 0x800000100c097210 */ /* 0x001fe20007ffe0ff */
[----:B------:R-:W-:Y:S01]  /*0450*/  IMAD.IADD R15, R15, 0x1, -R19 ;  /* 0x000000010f0f7824 */ /* 0x000fe200078e0a13 */
[----:B------:R-:W-:Y:S02]  /*0460*/  IADD3 R13, PT, PT, R13, -R17, RZ ;  /* 0x800000110d0d7210 */ /* 0x000fe40007ffe0ff */
[----:B------:R-:W-:Y:S01]  /*0470*/  IADD3 R17, PT, PT, R14, -R18, RZ ;  /* 0x800000120e117210 */ /* 0x000fe20007ffe0ff */
[----:B------:R-:W-:Y:S02]  /*0480*/  IMAD R12, R9, R9, R8 ;  /* 0x00000009090c7224 */ /* 0x000fe400078e0208 */
[----:B------:R-:W0:Y:S02]  /*0490*/  LDS.128 R8, [R2+0x30] ;  /* 0x0000300002087984 */ /* 0x000e240000000c00 */
[----:B------:R-:W-:-:S04]  /*04a0*/  IMAD R12, R13, R13, R12 ;  /* 0x0000000d0d0c7224 */ /* 0x000fc800078e020c */
[----:B------:R-:W-:-:S04]  /*04b0*/  IMAD R12, R17, R17, R12 ;  /* 0x00000011110c7224 */ /* 0x000fc800078e020c */
[----:B------:R-:W-:Y:S01]  /*04c0*/  IMAD R12, R15, R15, R12 ;  /* 0x0000000f0f0c7224 */ /* 0x000fe200078e020c */
[----:B0-----:R-:W-:Y:S02]  /*04d0*/  IADD3 R13, PT, PT, R4, -R8, RZ ;  /* 0x80000008040d7210 */ /* 0x001fe40007ffe0ff */
[----:B------:R-:W-:Y:S02]  /*04e0*/  IADD3 R5, PT, PT, R5, -R9, RZ ;  /* 0x8000000905057210 */ /* 0x000fe40007ffe0ff */
[----:B------:R-:W-:Y:S01]  /*04f0*/  IADD3 R9, PT, PT, R6, -R10, RZ ;  /* 0x8000000a06097210 */ /* 0x000fe20007ffe0ff */
[----:B------:R-:W-:Y:S01]  /*0500*/  IMAD R12, R13, R13, R12 ;  /* 0x0000000d0d0c7224 */ /* 0x000fe200078e020c */
[----:B------:R-:W-:-:S03]  /*0510*/  IADD3 R7, PT, PT, R7, -R11, RZ ;  /* 0x8000000b07077210 */ /* 0x000fc60007ffe0ff */
[----:B------:R-:W-:-:S04]  /*0520*/  IMAD R12, R5, R5, R12 ;  /* 0x00000005050c7224 */ /* 0x000fc800078e020c */
[----:B------:R-:W-:-:S04]  /*0530*/  IMAD R12, R9, R9, R12 ;  /* 0x00000009090c7224 */ /* 0x000fc800078e020c */
[----:B------:R-:W-:-:S07]  /*0540*/  IMAD R4, R7, R7, R12 ;  /* 0x0000000707047224 */ /* 0x000fce00078e020c */
.L_x_97:
[----:B------:R-:W-:Y:S05]  /*0550*/  BSYNC.RECONVERGENT B0 ;  /* 0x0000000000007941 */ /* 0x000fea0003800200 */
.L_x_96:
[----:B------:R-:W-:Y:S01]  /*0560*/  BAR.SYNC.DEFER_BLOCKING 0x0 ;  /* 0x0000000000007b1d */ /* 0x000fe20000010000 */
[----:B------:R-:W-:Y:S01]  /*0570*/  UIADD3 UR4, UPT, UPT, UR4, 0x10, URZ ;  /* 0x0000001004047890 */ /* 0x000fe2000fffe0ff */
[----:B------:R-:W-:Y:S01]  /*0580*/  VIADD R25, R25, 0x10 ;  /* 0x0000001019197836 */ /* 0x000fe20000000000 */
[----:B------:R-:W-:Y:S02]  /*0590*/  IADD3 R21, PT, PT, R21, 0x10, RZ ;  /* 0x0000001015157810 */ /* 0x000fe40007ffe0ff */
[----:B------:R-:W-:Y:S01]  /*05a0*/  UISETP.GE.AND UP0, UPT, UR4, UR10, UPT ;  /* 0x0000000a0400728c */ /* 0x000fe2000bf06270 */
[----:B------:R-:W-:Y:S02]  /*05b0*/  IADD3 R23, PT, PT, R23, 0x10, RZ ;  /* 0x0000001017177810 */ /* 0x000fe40007ffe0ff */
[----:B------:R-:W-:-:S06]  /*05c0*/  IADD3 R22, PT, PT, R22, 0x10, RZ ;  /* 0x0000001016167810 */ /* 0x000fcc0007ffe0ff */
[----:B------:R-:W-:Y:S05]  /*05d0*/  BRA.U !UP0, `(.L_x_98) ;  /* 0xfffffffd08047547 */ /* 0x000fea000b83ffff */
.L_x_95:
[----:B------:R-:W-:-:S13]  /*05e0*/  ISETP.GE.AND P0, PT, R27, R24, PT ;  /* 0x000000181b00720c */ /* 0x000fda0003f06270 */
[----:B------:R-:W-:Y:S05]  /*05f0*/  @P0 BRA `(.L_x_99) ;  /* 0x0000000000240947 */ /* 0x000fea0003800000 */
[----:B------:R-:W1:Y:S01]  /*0600*/  LDC.64 R6, c[0x0][0x388] ;  /* 0x0000e200ff067b82 */ /* 0x000e620000000a00 */
[----:B------:R-:W0:Y:S02]  /*0610*/  LDCU UR4, c[0x0][0x390] ;  /* 0x00007200ff0477ac */ /* 0x000e240008000800 */
[----:B0-----:R-:W-:Y:S02]  /*0620*/  IMAD R3, R24, UR4, R27 ;  /* 0x0000000418037c24 */ /* 0x001fe4000f8e021b */
[----:B------:R-:W-:Y:S02]  /*0630*/  IMAD R27, R27, UR4, R24 ;  /* 0x000000041b1b7c24 */ /* 0x000fe4000f8e0218 */
[----:B-1----:R-:W-:-:S04]  /*0640*/  IMAD.WIDE R2, R3, 0x4, R6 ;  /* 0x0000000403027825 */ /* 0x002fc800078e0206 */
[----:B------:R-:W-:Y:S01]  /*0650*/  IMAD.WIDE R6, R27, 0x4, R6 ;  /* 0x000000041b067825 */ /* 0x000fe200078e0206 */
[----:B------:R-:W-:Y:S04]  /*0660*/  STG.E desc[UR8][R2.64], R4 ;  /* 0x0000000402007986 */ /* 0x000fe8000c101908 */
[----:B------:R-:W-:Y:S01]  /*0670*/  STG.E desc[UR8][R6.64], R4 ;  /* 0x0000000406007986 */ /* 0x000fe2000c101908 */
[----:B------:R-:W-:Y:S05]  /*0680*/  EXIT ;  /* 0x000000000000794d */ /* 0x000fea0003800000 */
.L_x_99:
[----:B------:R-:W-:-:S13]  /*0690*/  ISETP.NE.AND P0, PT, R27, R24, PT ;  /* 0x000000181b00720c */ /* 0x000fda0003f05270 */
[----:B------:R-:W-:Y:S05]  /*06a0*/  @P0 EXIT ;  /* 0x000000000000094d */ /* 0x000fea0003800000 */
[----:B0-----:R-:W0:Y:S01]  /*06b0*/  LDC.64 R2, c[0x0][0x388] ;  /* 0x0000e200ff027b82 */ /* 0x001e220000000a00 */
[----:B------:R-:W1:Y:S01]  /*06c0*/  LDCU UR4, c[0x0][0x390] ;  /* 0x00007200ff0477ac */ /* 0x000e620008000800 */
[----:B------:R-:W-:Y:S02]  /*06d0*/  HFMA2 R5, -RZ, RZ, 2, 0 ;  /* 0x40000000ff057431 */ /* 0x000fe400000001ff */
[----:B-1----:R-:W-:-:S04]  /*06e0*/  IMAD R27, R27, UR4, R27 ;  /* 0x000000041b1b7c24 */ /* 0x002fc8000f8e021b */
[----:B0-----:R-:W-:-:S05]  /*06f0*/  IMAD.WIDE R2, R27, 0x4, R2 ;  /* 0x000000041b027825 */ /* 0x001fca00078e0202 */
[----:B------:R-:W-:Y:S01]  /*0700*/  STG.E desc[UR8][R2.64], R5 ;  /* 0x0000000502007986 */ /* 0x000fe2000c101908 */
[----:B------:R-:W-:Y:S05]  /*0710*/  EXIT ;  /* 0x000000000000794d */ /* 0x000fea0003800000 */
.L_x_100:
        /* <DEDUP_REMOVED lines=14> */
.L_x_105:


//--------------------- .nv.shared.reserved.0     --------------------------
	.section	.nv.shared.reserved.0,"aw",@nobits
	.weak		__nv_reservedSMEM_offset_0_alias
	.size		__nv_reservedSMEM_offset_0_alias, 0, 64
	.other		__nv_reservedSMEM_offset_0_alias,@"STO_CUDA_RESERVED_SHARED STV_DEFAULT"
__nv_reservedSMEM_offset_0_alias:
	.zero		0
	.zero		64


//--------------------- .nv.shared._Z11distances33PiS_iii --------------------------
	.section	.nv.shared._Z11distances33PiS_iii,"aw",@nobits
	.sectionflags	@""
	.align	4
.nv.shared._Z11distances33PiS_iii:
	.zero		3072


//--------------------- .nv.shared._Z10distances3PiS_iii --------------------------
	.section	.nv.shared._Z10distances3PiS_iii,"aw",@nobits
	.sectionflags	@""
	.align	4
.nv.shared._Z10distances3PiS_iii:
	.zero		3072


//--------------------- .nv.shared._Z10distances2PiS_ii --------------------------
	.section	.nv.shared._Z10distances2PiS_ii,"aw",@nobits
	.sectionflags	@""
	.align	4
.nv.shared._Z10distances2PiS_ii:
	.zero		3072


//--------------------- .nv.constant0._Z5ssortPiS_ii --------------------------
	.section	.nv.constant0._Z5ssortPiS_ii,"a",@progbits
	.sectionflags	@""
	.align	4
.nv.constant0._Z5ssortPiS_ii:
	.zero		920


//--------------------- .nv.constant0._Z4sortPiS_ii --------------------------
	.section	.nv.constant0._Z4sortPiS_ii,"a",@progbits
	.sectionflags	@""
	.align	4
.nv.constant0._Z4sortPiS_ii:
	.zero		920


//--------------------- .nv.constant0._Z11distances33PiS_iii --------------------------
	.section	.nv.constant0._Z11distances33PiS_iii,"a",@progbits
	.sectionflags	@""
	.align	4
.nv.constant0._Z11distances33PiS_iii:
	.zero		924


//--------------------- .nv.constant0._Z10distances3PiS_iii --------------------------
	.section	.nv.constant0._Z10distances3PiS_iii,"a",@progbits
	.sectionflags	@""
	.align	4
.nv.constant0._Z10distances3PiS_iii:
	.zero		924


//--------------------- .nv.constant0._Z10distances2PiS_ii --------------------------
	.section	.nv.constant0._Z10distances2PiS_ii,"a",@progbits
	.sectionflags	@""
	.align	4
.nv.constant0._Z10distances2PiS_ii:
	.zero		920


//--------------------- SYMBOLS --------------------------

	.type		.nv.reservedSmem.offset0,@object
	.size		.nv.reservedSmem.offset0,0x4
	.type		.nv.reservedSmem.cap,@object
	.size		.nv.reservedSmem.cap,0x4
